	.target	sm_100a

	.elftype	@"ET_EXEC"


//--------------------- .note.nv.tkinfo           --------------------------
	.section	.note.nv.tkinfo,"",@"SHT_NOTE"
	.sectionflags	@"SHF_NOTE_NV_TKINFO"
	.tkinfo
        /*0018*/ 	.word	0x00000002
        /*0030*/ 	.string	""
        /*0030*/ 	.string	"ptxas"
        /*0030*/ 	.string	"Cuda compilation tools, release 13.0, V13.0.88"
        /*0030*/ 	.string	"Build cuda_13.0.r13.0/compiler.36424714_0"
        /*0030*/ 	.string	"-arch sm_100a -m 64 "



//--------------------- .note.nv.cuinfo           --------------------------
	.section	.note.nv.cuinfo,"",@"SHT_NOTE"
	.sectionflags	@"SHF_NOTE_NV_CUINFO"
        /*0018*/ 	.short	0x0002
        /*001a*/ 	.short	0x0064
        /*001c*/ 	.short	0x0082
	.zero		2


//--------------------- .nv.info                  --------------------------
	.section	.nv.info,"",@"SHT_CUDA_INFO"
	.align	4


	//----- nvinfo : EIATTR_REGCOUNT
	.align		4
        /*0000*/ 	.byte	0x04, 0x2f
        /*0002*/ 	.short	(.L_19 - .L_18)
	.align		4
.L_18:
        /*0004*/ 	.word	index@(_ZN7cutlass13device_kernelINS_4gemm6kernel13GemmUniversalIN4cute5tupleIJiiiiEEENS1_10collective13CollectiveMmaINS1_35MainloopSm100TmaUmmaWarpSpecializedILi3ELi2ELi4ENS5_IJNS4_1CILi1EEENSA_ILi2EEESB_EEEEENS5_IJNSA_ILi128EEESF_SF_EEENS_12float_e4m3_tENS5_IJlSB_lEEESH_SI_NS4_8TiledMMAINS4_8MMA_AtomIJNS4_10MMA_TraitsINS4_19SM100_MMA_F8F6F4_SSEJSH_SH_fSF_SF_NS4_17integral_constantINS4_4UMMA5MajorELSP_0EEESQ_NSN_INSO_7ScaleInELSR_0EEESS_EEEEEENS4_6LayoutINS5_IJSB_SB_SB_EEENS5_IJNSA_ILi0EEESX_SX_EEEEENS5_IJNS4_10UnderscoreES10_S10_EEEEENS4_23SM90_TMA_LOAD_MULTICASTENS4_14ComposedLayoutINS4_7SwizzleILi3ELi4ELi3EEENS4_18smem_ptr_flag_bitsILi8EEENSV_INS5_IJNSA_ILi8EEESF_EEENS5_IJSF_SB_EEEEEEEvNS4_8identityENS4_13SM90_TMA_LOADES1D_vS1E_EENS_8epilogue10collective18CollectiveEpilogueINS1H_23Sm100TmaWarpSpecializedILi2ELi2ELi64ELb0ELb0EEEJSG_NS5_IJNSV_ISF_SB_EENSV_INSA_ILi64EEESB_EEEEESH_SI_SH_SI_NS1H_6fusion15FusionCallbacksIS1L_NS1Q_17LinearCombinationISH_fSH_fLNS_15FloatRoundStyleE2EEESG_S1P_JEEENS4_5SM1004TMEM4LOAD26SM100_TMEM_LOAD_32dp32b64xES1F_NS14_INS15_ILi2ELi4ELi3EEES18_NSV_INS5_IJS19_S1N_EEENS5_IJS1N_SB_EEEEEEENS4_39AutoVectorizingCopyWithAssumedAlignmentILi128EEENS4_14SM90_TMA_STOREES24_S26_S26_EEEvvEEEEvNT_6ParamsE)
        /*0008*/ 	.word	0x000000cf


	//----- nvinfo : EIATTR_FRAME_SIZE
	.align		4
.L_19:
        /*000c*/ 	.byte	0x04, 0x11
        /*000e*/ 	.short	(.L_21 - .L_20)
	.align		4
.L_20:
        /*0010*/ 	.word	index@($__internal_2_$__cuda_sm10x_tcgen05_guardrail_trap_unallocated_columns_being_dealloced)
        /*0014*/ 	.word	0x00000000


	//----- nvinfo : EIATTR_FRAME_SIZE
	.align		4
.L_21:
        /*0018*/ 	.byte	0x04, 0x11
        /*001a*/ 	.short	(.L_23 - .L_22)
	.align		4
.L_22:
        /*001c*/ 	.word	index@($__internal_1_$__cuda_sm10x_tcgen05_guardrail_trap_phase_invalid_during_alloc)
        /*0020*/ 	.word	0x00000000


	//----- nvinfo : EIATTR_FRAME_SIZE
	.align		4
.L_23:
        /*0024*/ 	.byte	0x04, 0x11
        /*0026*/ 	.short	(.L_25 - .L_24)
	.align		4
.L_24:
        /*0028*/ 	.word	index@($__internal_0_$__cuda_sm10x_tcgen05_guardrail_trap_col_being_dealloced_not_returned_by_alloc)
        /*002c*/ 	.word	0x00000000


	//----- nvinfo : EIATTR_FRAME_SIZE
	.align		4
.L_25:
        /*0030*/ 	.byte	0x04, 0x11
        /*0032*/ 	.short	(.L_27 - .L_26)
	.align		4
.L_26:
        /*0034*/ 	.word	index@(_ZN7cutlass13device_kernelINS_4gemm6kernel13GemmUniversalIN4cute5tupleIJiiiiEEENS1_10collective13CollectiveMmaINS1_35MainloopSm100TmaUmmaWarpSpecializedILi3ELi2ELi4ENS5_IJNS4_1CILi1EEENSA_ILi2EEESB_EEEEENS5_IJNSA_ILi128EEESF_SF_EEENS_12float_e4m3_tENS5_IJlSB_lEEESH_SI_NS4_8TiledMMAINS4_8MMA_AtomIJNS4_10MMA_TraitsINS4_19SM100_MMA_F8F6F4_SSEJSH_SH_fSF_SF_NS4_17integral_constantINS4_4UMMA5MajorELSP_0EEESQ_NSN_INSO_7ScaleInELSR_0EEESS_EEEEEENS4_6LayoutINS5_IJSB_SB_SB_EEENS5_IJNSA_ILi0EEESX_SX_EEEEENS5_IJNS4_10UnderscoreES10_S10_EEEEENS4_23SM90_TMA_LOAD_MULTICASTENS4_14ComposedLayoutINS4_7SwizzleILi3ELi4ELi3EEENS4_18smem_ptr_flag_bitsILi8EEENSV_INS5_IJNSA_ILi8EEESF_EEENS5_IJSF_SB_EEEEEEEvNS4_8identityENS4_13SM90_TMA_LOADES1D_vS1E_EENS_8epilogue10collective18CollectiveEpilogueINS1H_23Sm100TmaWarpSpecializedILi2ELi2ELi64ELb0ELb0EEEJSG_NS5_IJNSV_ISF_SB_EENSV_INSA_ILi64EEESB_EEEEESH_SI_SH_SI_NS1H_6fusion15FusionCallbacksIS1L_NS1Q_17LinearCombinationISH_fSH_fLNS_15FloatRoundStyleE2EEESG_S1P_JEEENS4_5SM1004TMEM4LOAD26SM100_TMEM_LOAD_32dp32b64xES1F_NS14_INS15_ILi2ELi4ELi3EEES18_NSV_INS5_IJS19_S1N_EEENS5_IJS1N_SB_EEEEEEENS4_39AutoVectorizingCopyWithAssumedAlignmentILi128EEENS4_14SM90_TMA_STOREES24_S26_S26_EEEvvEEEEvNT_6ParamsE)
        /*0038*/ 	.word	0x00000000


	//----- nvinfo : EIATTR_MIN_STACK_SIZE
	.align		4
.L_27:
        /*003c*/ 	.byte	0x04, 0x12
        /*003e*/ 	.short	(.L_29 - .L_28)
	.align		4
.L_28:
        /*0040*/ 	.word	index@(_ZN7cutlass13device_kernelINS_4gemm6kernel13GemmUniversalIN4cute5tupleIJiiiiEEENS1_10collective13CollectiveMmaINS1_35MainloopSm100TmaUmmaWarpSpecializedILi3ELi2ELi4ENS5_IJNS4_1CILi1EEENSA_ILi2EEESB_EEEEENS5_IJNSA_ILi128EEESF_SF_EEENS_12float_e4m3_tENS5_IJlSB_lEEESH_SI_NS4_8TiledMMAINS4_8MMA_AtomIJNS4_10MMA_TraitsINS4_19SM100_MMA_F8F6F4_SSEJSH_SH_fSF_SF_NS4_17integral_constantINS4_4UMMA5MajorELSP_0EEESQ_NSN_INSO_7ScaleInELSR_0EEESS_EEEEEENS4_6LayoutINS5_IJSB_SB_SB_EEENS5_IJNSA_ILi0EEESX_SX_EEEEENS5_IJNS4_10UnderscoreES10_S10_EEEEENS4_23SM90_TMA_LOAD_MULTICASTENS4_14ComposedLayoutINS4_7SwizzleILi3ELi4ELi3EEENS4_18smem_ptr_flag_bitsILi8EEENSV_INS5_IJNSA_ILi8EEESF_EEENS5_IJSF_SB_EEEEEEEvNS4_8identityENS4_13SM90_TMA_LOADES1D_vS1E_EENS_8epilogue10collective18CollectiveEpilogueINS1H_23Sm100TmaWarpSpecializedILi2ELi2ELi64ELb0ELb0EEEJSG_NS5_IJNSV_ISF_SB_EENSV_INSA_ILi64EEESB_EEEEESH_SI_SH_SI_NS1H_6fusion15FusionCallbacksIS1L_NS1Q_17LinearCombinationISH_fSH_fLNS_15FloatRoundStyleE2EEESG_S1P_JEEENS4_5SM1004TMEM4LOAD26SM100_TMEM_LOAD_32dp32b64xES1F_NS14_INS15_ILi2ELi4ELi3EEES18_NSV_INS5_IJS19_S1N_EEENS5_IJS1N_SB_EEEEEEENS4_39AutoVectorizingCopyWithAssumedAlignmentILi128EEENS4_14SM90_TMA_STOREES24_S26_S26_EEEvvEEEEvNT_6ParamsE)
        /*0044*/ 	.word	0x00000000
.L_29:


//--------------------- .nv.compat                --------------------------
	.section	.nv.compat,"",@"SHT_CUDA_COMPAT_INFO"
	.align	4
        /*0000*/ 	.byte	0x02, 0x09, 0x01, 0x00, 0x02, 0x02, 0x02, 0x00, 0x02, 0x05, 0x05, 0x00, 0x03, 0x07, 0x01, 0x01
        /*0010*/ 	.byte	0x02, 0x03, 0x01, 0x00, 0x02, 0x06, 0x01, 0x00, 0x04, 0x0b, 0x08, 0x00, 0x09, 0x00, 0x00, 0x00
        /*0020*/ 	.byte	0x00, 0x00, 0x00, 0x00


//--------------------- .nv.info._ZN7cutlass13device_kernelINS_4gemm6kernel13GemmUniversalIN4cute5tupleIJiiiiEEENS1_10collective13CollectiveMmaINS1_35MainloopSm100TmaUmmaWarpSpecializedILi3ELi2ELi4ENS5_IJNS4_1CILi1EEENSA_ILi2EEESB_EEEEENS5_IJNSA_ILi128EEESF_SF_EEENS_12float_e4m3_tENS5_IJlSB_lEEESH_SI_NS4_8TiledMMAINS4_8MMA_AtomIJNS4_10MMA_TraitsINS4_19SM100_MMA_F8F6F4_SSEJSH_SH_fSF_SF_NS4_17integral_constantINS4_4UMMA5MajorELSP_0EEESQ_NSN_INSO_7ScaleInELSR_0EEESS_EEEEEENS4_6LayoutINS5_IJSB_SB_SB_EEENS5_IJNSA_ILi0EEESX_SX_EEEEENS5_IJNS4_10UnderscoreES10_S10_EEEEENS4_23SM90_TMA_LOAD_MULTICASTENS4_14ComposedLayoutINS4_7SwizzleILi3ELi4ELi3EEENS4_18smem_ptr_flag_bitsILi8EEENSV_INS5_IJNSA_ILi8EEESF_EEENS5_IJSF_SB_EEEEEEEvNS4_8identityENS4_13SM90_TMA_LOADES1D_vS1E_EENS_8epilogue10collective18CollectiveEpilogueINS1H_23Sm100TmaWarpSpecializedILi2ELi2ELi64ELb0ELb0EEEJSG_NS5_IJNSV_ISF_SB_EENSV_INSA_ILi64EEESB_EEEEESH_SI_SH_SI_NS1H_6fusion15FusionCallbacksIS1L_NS1Q_17LinearCombinationISH_fSH_fLNS_15FloatRoundStyleE2EEESG_S1P_JEEENS4_5SM1004TMEM4LOAD26SM100_TMEM_LOAD_32dp32b64xES1F_NS14_INS15_ILi2ELi4ELi3EEES18_NSV_INS5_IJS19_S1N_EEENS5_IJS1N_SB_EEEEEEENS4_39AutoVectorizingCopyWithAssumedAlignmentILi128EEENS4_14SM90_TMA_STOREES24_S26_S26_EEEvvEEEEvNT_6ParamsE --------------------------
	.section	.nv.info._ZN7cutlass13device_kernelINS_4gemm6kernel13GemmUniversalIN4cute5tupleIJiiiiEEENS1_10collective13CollectiveMmaINS1_35MainloopSm100TmaUmmaWarpSpecializedILi3ELi2ELi4ENS5_IJNS4_1CILi1EEENSA_ILi2EEESB_EEEEENS5_IJNSA_ILi128EEESF_SF_EEENS_12float_e4m3_tENS5_IJlSB_lEEESH_SI_NS4_8TiledMMAINS4_8MMA_AtomIJNS4_10MMA_TraitsINS4_19SM100_MMA_F8F6F4_SSEJSH_SH_fSF_SF_NS4_17integral_constantINS4_4UMMA5MajorELSP_0EEESQ_NSN_INSO_7ScaleInELSR_0EEESS_EEEEEENS4_6LayoutINS5_IJSB_SB_SB_EEENS5_IJNSA_ILi0EEESX_SX_EEEEENS5_IJNS4_10UnderscoreES10_S10_EEEEENS4_23SM90_TMA_LOAD_MULTICASTENS4_14ComposedLayoutINS4_7SwizzleILi3ELi4ELi3EEENS4_18smem_ptr_flag_bitsILi8EEENSV_INS5_IJNSA_ILi8EEESF_EEENS5_IJSF_SB_EEEEEEEvNS4_8identityENS4_13SM90_TMA_LOADES1D_vS1E_EENS_8epilogue10collective18CollectiveEpilogueINS1H_23Sm100TmaWarpSpecializedILi2ELi2ELi64ELb0ELb0EEEJSG_NS5_IJNSV_ISF_SB_EENSV_INSA_ILi64EEESB_EEEEESH_SI_SH_SI_NS1H_6fusion15FusionCallbacksIS1L_NS1Q_17LinearCombinationISH_fSH_fLNS_15FloatRoundStyleE2EEESG_S1P_JEEENS4_5SM1004TMEM4LOAD26SM100_TMEM_LOAD_32dp32b64xES1F_NS14_INS15_ILi2ELi4ELi3EEES18_NSV_INS5_IJS19_S1N_EEENS5_IJS1N_SB_EEEEEEENS4_39AutoVectorizingCopyWithAssumedAlignmentILi128EEENS4_14SM90_TMA_STOREES24_S26_S26_EEEvvEEEEvNT_6ParamsE,"",@"SHT_CUDA_INFO"
	.sectionflags	@""
	.align	4


	//----- nvinfo : EIATTR_CUDA_API_VERSION
	.align		4
        /*0000*/ 	.byte	0x04, 0x37
        /*0002*/ 	.short	(.L_31 - .L_30)
.L_30:
        /*0004*/ 	.word	0x00000082


	//----- nvinfo : EIATTR_KPARAM_INFO
	.align		4
.L_31:
        /*0008*/ 	.byte	0x04, 0x17
        /*000a*/ 	.short	(.L_33 - .L_32)
.L_32:
        /*000c*/ 	.word	0x00000000
        /*0010*/ 	.short	0x0000
        /*0012*/ 	.short	0x0000
        /*0014*/ 	.byte	0x00, 0xf0, 0x01, 0x20


	//----- nvinfo : EIATTR_AT_ENTRY_FRAGMENTS
	.align		4
.L_33:
        /*0018*/ 	.byte	0x04, 0x4f
        /*001a*/ 	.short	(.L_35 - .L_34)


	//   ....[0]....
.L_34:
        /*001c*/ 	.word	0x00000006


	//----- nvinfo : EIATTR_RESERVED_SMEM_USED
	.align		4
.L_35:
        /*0020*/ 	.byte	0x01, 0x41
	.zero		2


	//----- nvinfo : EIATTR_SPARSE_MMA_MASK
	.align		4
        /*0024*/ 	.byte	0x03, 0x50
        /*0026*/ 	.short	0x0000


	//----- nvinfo : EIATTR_TCGEN05_1CTA_USED
	.align		4
        /*0028*/ 	.byte	0x01, 0x51
	.zero		2


	//----- nvinfo : EIATTR_MAXREG_COUNT
	.align		4
        /*002c*/ 	.byte	0x03, 0x1b
        /*002e*/ 	.short	0x00ff


	//----- nvinfo : EIATTR_NUM_BARRIERS
	.align		4
        /*0030*/ 	.byte	0x02, 0x4c
        /*0032*/ 	.byte	0x07
	.zero		1


	//----- nvinfo : EIATTR_EXTERNS
	.align		4
        /*0034*/ 	.byte	0x04, 0x0f
        /*0036*/ 	.short	(.L_37 - .L_36)


	//   ....[0]....
	.align		4
.L_36:
        /*0038*/ 	.word	index@(__assertfail)


	//----- nvinfo : EIATTR_MERCURY_ISA_VERSION
	.align		4
.L_37:
        /*003c*/ 	.byte	0x03, 0x5f
        /*003e*/ 	.short	0x0101


	//----- nvinfo : EIATTR_INT_WARP_WIDE_INSTR_OFFSETS
	.align		4
        /*0040*/ 	.byte	0x04, 0x31
        /*0042*/ 	.short	(.L_39 - .L_38)


	//   ....[0]....
.L_38:
        /*0044*/ 	.word	0x00003b80


	//   ....[1]....
        /*0048*/ 	.word	0x00003ba0


	//   ....[2]....
        /*004c*/ 	.word	0x00003bd0


	//   ....[3]....
        /*0050*/ 	.word	0x000046f0


	//   ....[4]....
        /*0054*/ 	.word	0x00004760


	//   ....[5]....
        /*0058*/ 	.word	0x00004840


	//   ....[6]....
        /*005c*/ 	.word	0x000048f0


	//----- nvinfo : EIATTR_COOP_GROUP_MASK_REGIDS
	.align		4
.L_39:
        /*0060*/ 	.byte	0x04, 0x29
        /*0062*/ 	.short	(.L_41 - .L_40)


	//   ....[0]....
.L_40:
        /*0064*/ 	.word	0xffffffff


	//   ....[1]....
        /*0068*/ 	.word	0xffffffff


	//   ....[2]....
        /*006c*/ 	.word	0xffffffff


	//   ....[3]....
        /*0070*/ 	.word	0xffffffff


	//   ....[4]....
        /*0074*/ 	.word	0xffffffff


	//   ....[5]....
        /*0078*/ 	.word	0xffffffff


	//   ....[6]....
        /*007c*/ 	.word	0xffffffff


	//   ....[7]....
        /*0080*/ 	.word	0xffffffff


	//   ....[8]....
        /*0084*/ 	.word	0xffffffff


	//   ....[9]....
        /*0088*/ 	.word	0xffffffff


	//   ....[10]....
        /*008c*/ 	.word	0xffffffff


	//   ....[11]....
        /*0090*/ 	.word	0xffffffff


	//   ....[12]....
        /*0094*/ 	.word	0xffffffff


	//   ....[13]....
        /*0098*/ 	.word	0xffffffff


	//----- nvinfo : EIATTR_COOP_GROUP_INSTR_OFFSETS
	.align		4
.L_41:
        /*009c*/ 	.byte	0x04, 0x28
        /*009e*/ 	.short	(.L_43 - .L_42)


	//   ....[0]....
.L_42:
        /*00a0*/ 	.word	0x00000080


	//   ....[1]....
        /*00a4*/ 	.word	0x000004f0


	//   ....[2]....
        /*00a8*/ 	.word	0x00000680


	//   ....[3]....
        /*00ac*/ 	.word	0x000007e0


	//   ....[4]....
        /*00b0*/ 	.word	0x000008e0


	//   ....[5]....
        /*00b4*/ 	.word	0x00000a50


	//   ....[6]....
        /*00b8*/ 	.word	0x00000bf0


	//   ....[7]....
        /*00bc*/ 	.word	0x00000da0


	//   ....[8]....
        /*00c0*/ 	.word	0x00001fb0


	//   ....[9]....
        /*00c4*/ 	.word	0x00002dd0


	//   ....[10]....
        /*00c8*/ 	.word	0x00002fe0


	//   ....[11]....
        /*00cc*/ 	.word	0x00003010


	//   ....[12]....
        /*00d0*/ 	.word	0x00003a60


	//   ....[13]....
        /*00d4*/ 	.word	0x00003c90


	//----- nvinfo : EIATTR_VRC_CTA_INIT_COUNT
	.align		4
.L_43:
        /*00d8*/ 	.byte	0x02, 0x4a
        /*00da*/ 	.byte	0x80
	.zero		1


	//----- nvinfo : EIATTR_SYSCALL_OFFSETS
	.align		4
        /*00dc*/ 	.byte	0x04, 0x46
        /*00de*/ 	.short	(.L_45 - .L_44)


	//   ....[0]....
.L_44:
        /*00e0*/ 	.word	0x000054f0


	//   ....[1]....
        /*00e4*/ 	.word	0x00005630


	//   ....[2]....
        /*00e8*/ 	.word	0x00005ec0


	//   ....[3]....
        /*00ec*/ 	.word	0x000074d0


	//----- nvinfo : EIATTR_MBARRIER_INSTR_OFFSETS
	.align		4
.L_45:
        /*00f0*/ 	.byte	0x04, 0x39
        /*00f2*/ 	.short	(.L_47 - .L_46)


	//   ....[0]....
.L_46:
        /*00f4*/ 	.word	0x00000610
        /*00f8*/ 	.word	0x000000ff
        /*00fc*/ 	.word	0x00000000
        /*0100*/ 	.short	0x0100
        /*0102*/ 	.byte	0x04
	.zero		1


	//   ....[1]....
        /*0104*/ 	.word	0x00000620
        /*0108*/ 	.word	0x000000ff
        /*010c*/ 	.word	0x00000018
        /*0110*/ 	.short	0x0100
        /*0112*/ 	.byte	0x04
	.zero		1


	//   ....[2]....
        /*0114*/ 	.word	0x00000630
        /*0118*/ 	.word	0x000000ff
        /*011c*/ 	.word	0x00000008
        /*0120*/ 	.short	0x0100
        /*0122*/ 	.byte	0x04
	.zero		1


	//   ....[3]....
        /*0124*/ 	.word	0x00000640
        /*0128*/ 	.word	0x000000ff
        /*012c*/ 	.word	0x00000020
        /*0130*/ 	.short	0x0100
        /*0132*/ 	.byte	0x04
	.zero		1


	//   ....[4]....
        /*0134*/ 	.word	0x00000650
        /*0138*/ 	.word	0x000000ff
        /*013c*/ 	.word	0x00000010
        /*0140*/ 	.short	0x0100
        /*0142*/ 	.byte	0x04
	.zero		1


	//   ....[5]....
        /*0144*/ 	.word	0x00000660
        /*0148*/ 	.word	0x000000ff
        /*014c*/ 	.word	0x00000028
        /*0150*/ 	.short	0x0100
        /*0152*/ 	.byte	0x04
	.zero		1


	//   ....[6]....
        /*0154*/ 	.word	0x00000790
        /*0158*/ 	.word	0x000000ff
        /*015c*/ 	.word	0x00000030
        /*0160*/ 	.short	0x0100
        /*0162*/ 	.byte	0x04
	.zero		1


	//   ....[7]....
        /*0164*/ 	.word	0x000007a0
        /*0168*/ 	.word	0x000000ff
        /*016c*/ 	.word	0x00000040
        /*0170*/ 	.short	0x0100
        /*0172*/ 	.byte	0x04
	.zero		1


	//   ....[8]....
        /*0174*/ 	.word	0x000007b0
        /*0178*/ 	.word	0x000000ff
        /*017c*/ 	.word	0x00000038
        /*0180*/ 	.short	0x0100
        /*0182*/ 	.byte	0x04
	.zero		1


	//   ....[9]....
        /*0184*/ 	.word	0x000007c0
        /*0188*/ 	.word	0x000000ff
        /*018c*/ 	.word	0x00000048
        /*0190*/ 	.short	0x0100
        /*0192*/ 	.byte	0x04
	.zero		1


	//   ....[10]....
        /*0194*/ 	.word	0x000008b0
        /*0198*/ 	.word	0x000000ff
        /*019c*/ 	.word	0x00000050
        /*01a0*/ 	.short	0x0100
        /*01a2*/ 	.byte	0x06
	.zero		1


	//   ....[11]....
        /*01a4*/ 	.word	0x000008c0
        /*01a8*/ 	.word	0x000000ff
        /*01ac*/ 	.word	0x00000058
        /*01b0*/ 	.short	0x0100
        /*01b2*/ 	.byte	0x06
	.zero		1


	//   ....[12]....
        /*01b4*/ 	.word	0x00000a00
        /*01b8*/ 	.word	0x000000ff
        /*01bc*/ 	.word	0x00000060
        /*01c0*/ 	.short	0x0100
        /*01c2*/ 	.byte	0x06
	.zero		1


	//   ....[13]....
        /*01c4*/ 	.word	0x00000a10
        /*01c8*/ 	.word	0x000000ff
        /*01cc*/ 	.word	0x00000070
        /*01d0*/ 	.short	0x0100
        /*01d2*/ 	.byte	0x06
	.zero		1


	//   ....[14]....
        /*01d4*/ 	.word	0x00000a20
        /*01d8*/ 	.word	0x000000ff
        /*01dc*/ 	.word	0x00000068
        /*01e0*/ 	.short	0x0100
        /*01e2*/ 	.byte	0x06
	.zero		1


	//   ....[15]....
        /*01e4*/ 	.word	0x00000a30
        /*01e8*/ 	.word	0x000000ff
        /*01ec*/ 	.word	0x00000078
        /*01f0*/ 	.short	0x0100
        /*01f2*/ 	.byte	0x06
	.zero		1


	//   ....[16]....
        /*01f4*/ 	.word	0x00000b60
        /*01f8*/ 	.word	0x000000ff
        /*01fc*/ 	.word	0x00000080
        /*0200*/ 	.short	0x0100
        /*0202*/ 	.byte	0x04
	.zero		1


	//   ....[17]....
        /*0204*/ 	.word	0x00000b70
        /*0208*/ 	.word	0x000000ff
        /*020c*/ 	.word	0x000000a0
        /*0210*/ 	.short	0x0100
        /*0212*/ 	.byte	0x04
	.zero		1


	//   ....[18]....
        /*0214*/ 	.word	0x00000b80
        /*0218*/ 	.word	0x000000ff
        /*021c*/ 	.word	0x00000088
        /*0220*/ 	.short	0x0100
        /*0222*/ 	.byte	0x04
	.zero		1


	//   ....[19]....
        /*0224*/ 	.word	0x00000b90
        /*0228*/ 	.word	0x000000ff
        /*022c*/ 	.word	0x000000a8
        /*0230*/ 	.short	0x0100
        /*0232*/ 	.byte	0x04
	.zero		1


	//   ....[20]....
        /*0234*/ 	.word	0x00000ba0
        /*0238*/ 	.word	0x000000ff
        /*023c*/ 	.word	0x00000090
        /*0240*/ 	.short	0x0100
        /*0242*/ 	.byte	0x04
	.zero		1


	//   ....[21]....
        /*0244*/ 	.word	0x00000bb0
        /*0248*/ 	.word	0x000000ff
        /*024c*/ 	.word	0x000000b0
        /*0250*/ 	.short	0x0100
        /*0252*/ 	.byte	0x04
	.zero		1


	//   ....[22]....
        /*0254*/ 	.word	0x00000bc0
        /*0258*/ 	.word	0x000000ff
        /*025c*/ 	.word	0x00000098
        /*0260*/ 	.short	0x0100
        /*0262*/ 	.byte	0x04
	.zero		1


	//   ....[23]....
        /*0264*/ 	.word	0x00000bd0
        /*0268*/ 	.word	0x000000ff
        /*026c*/ 	.word	0x000000b8
        /*0270*/ 	.short	0x0100
        /*0272*/ 	.byte	0x04
	.zero		1


	//   ....[24]....
        /*0274*/ 	.word	0x00000cc0
        /*0278*/ 	.word	0x000000ff
        /*027c*/ 	.word	0x000000c0
        /*0280*/ 	.short	0x0100
        /*0282*/ 	.byte	0x04
	.zero		1


	//   ....[25]....
        /*0284*/ 	.word	0x00000cd0
        /*0288*/ 	.word	0x000000ff
        /*028c*/ 	.word	0x000000d0
        /*0290*/ 	.short	0x0100
        /*0292*/ 	.byte	0x04
	.zero		1


	//   ....[26]....
        /*0294*/ 	.word	0x00000ce0
        /*0298*/ 	.word	0x000000ff
        /*029c*/ 	.word	0x000000c8
        /*02a0*/ 	.short	0x0100
        /*02a2*/ 	.byte	0x04
	.zero		1


	//   ....[27]....
        /*02a4*/ 	.word	0x00000cf0
        /*02a8*/ 	.word	0x000000ff
        /*02ac*/ 	.word	0x000000d8
        /*02b0*/ 	.short	0x0100
        /*02b2*/ 	.byte	0x04
	.zero		1


	//   ....[28]....
        /*02b4*/ 	.word	0x00001830
        /*02b8*/ 	.word	0x00000003
        /*02bc*/ 	.word	0x000000d0
        /*02c0*/ 	.short	0x010a
        /*02c2*/ 	.byte	0xff
	.zero		1


	//   ....[29]....
        /*02c4*/ 	.word	0x00001860
        /*02c8*/ 	.word	0x00000003
        /*02cc*/ 	.word	0x000000c0
        /*02d0*/ 	.short	0x0101
        /*02d2*/ 	.byte	0xff
	.zero		1


	//   ....[30]....
        /*02d4*/ 	.word	0x00001930
        /*02d8*/ 	.word	0x000000ff
        /*02dc*/ 	.word	0x00000018
        /*02e0*/ 	.short	0x010a
        /*02e2*/ 	.byte	0x04
	.zero		1


	//   ....[31]....
        /*02e4*/ 	.word	0x000019b0
        /*02e8*/ 	.word	0x000000ff
        /*02ec*/ 	.word	0x00000018
        /*02f0*/ 	.short	0x010a
        /*02f2*/ 	.byte	0x21
	.zero		1


	//   ....[32]....
        /*02f4*/ 	.word	0x00001b50
        /*02f8*/ 	.word	0x000000ff
        /*02fc*/ 	.word	0x00000018
        /*0300*/ 	.short	0x010a
        /*0302*/ 	.byte	0x08
	.zero		1


	//   ....[33]....
        /*0304*/ 	.word	0x00001c60
        /*0308*/ 	.word	0x000000ff
        /*030c*/ 	.word	0x00000058
        /*0310*/ 	.short	0x0101
        /*0312*/ 	.byte	0x06
	.zero		1


	//   ....[34]....
        /*0314*/ 	.word	0x00001c80
        /*0318*/ 	.word	0x000000ff
        /*031c*/ 	.word	0x00000018
        /*0320*/ 	.short	0x010a
        /*0322*/ 	.byte	0x04
	.zero		1


	//   ....[35]....
        /*0324*/ 	.word	0x00001d00
        /*0328*/ 	.word	0x000000ff
        /*032c*/ 	.word	0x00000018
        /*0330*/ 	.short	0x010a
        /*0332*/ 	.byte	0x11
	.zero		1


	//   ....[36]....
        /*0334*/ 	.word	0x00001ea0
        /*0338*/ 	.word	0x000000ff
        /*033c*/ 	.word	0x00000018
        /*0340*/ 	.short	0x010a
        /*0342*/ 	.byte	0x07
	.zero		1


	//   ....[37]....
        /*0344*/ 	.word	0x00001fe0
        /*0348*/ 	.word	0x00000003
        /*034c*/ 	.word	0x00000060
        /*0350*/ 	.short	0x010a
        /*0352*/ 	.byte	0xff
	.zero		1


	//   ....[38]....
        /*0354*/ 	.word	0x00002130
        /*0358*/ 	.word	0x00000000
        /*035c*/ 	.word	0x00000000
        /*0360*/ 	.short	0x0101
        /*0362*/ 	.byte	0xff
	.zero		1


	//   ....[39]....
        /*0364*/ 	.word	0x000026e0
        /*0368*/ 	.word	0x000000ff
        /*036c*/ 	.word	0x00000000
        /*0370*/ 	.short	0x010a
        /*0372*/ 	.byte	0x04
	.zero		1


	//   ....[40]....
        /*0374*/ 	.word	0x00002770
        /*0378*/ 	.word	0x000000ff
        /*037c*/ 	.word	0x00000000
        /*0380*/ 	.short	0x010a
        /*0382*/ 	.byte	0x05
	.zero		1


	//   ....[41]....
        /*0384*/ 	.word	0x00002810
        /*0388*/ 	.word	0x00000000
        /*038c*/ 	.word	0x00000000
        /*0390*/ 	.short	0x010a
        /*0392*/ 	.byte	0xff
	.zero		1


	//   ....[42]....
        /*0394*/ 	.word	0x00002930
        /*0398*/ 	.word	0x00000002
        /*039c*/ 	.word	0x000000c0
        /*03a0*/ 	.short	0x010a
        /*03a2*/ 	.byte	0xff
	.zero		1


	//   ....[43]....
        /*03a4*/ 	.word	0x00002990
        /*03a8*/ 	.word	0x00000004
        /*03ac*/ 	.word	0x00000000
        /*03b0*/ 	.short	0x0101
        /*03b2*/ 	.byte	0xff
	.zero		1


	//   ....[44]....
        /*03b4*/ 	.word	0x000029b0
        /*03b8*/ 	.word	0x000000ff
        /*03bc*/ 	.word	0x00000070
        /*03c0*/ 	.short	0x010a
        /*03c2*/ 	.byte	0x04
	.zero		1


	//   ....[45]....
        /*03c4*/ 	.word	0x00002ad0
        /*03c8*/ 	.word	0x00000002
        /*03cc*/ 	.word	0x00000060
        /*03d0*/ 	.short	0x010a
        /*03d2*/ 	.byte	0xff
	.zero		1


	//   ....[46]....
        /*03d4*/ 	.word	0x00002be0
        /*03d8*/ 	.word	0x00000002
        /*03dc*/ 	.word	0x00000000
        /*03e0*/ 	.short	0x0101
        /*03e2*/ 	.byte	0xff
	.zero		1


	//   ....[47]....
        /*03e4*/ 	.word	0x00002c70
        /*03e8*/ 	.word	0x000000ff
        /*03ec*/ 	.word	0x00000070
        /*03f0*/ 	.short	0x0106
        /*03f2*/ 	.byte	0x04
	.zero		1


	//   ....[48]....
        /*03f4*/ 	.word	0x00002c90
        /*03f8*/ 	.word	0x000000ff
        /*03fc*/ 	.word	0x00000070
        /*0400*/ 	.short	0x010a
        /*0402*/ 	.byte	0x04
	.zero		1


	//   ....[49]....
        /*0404*/ 	.word	0x00002d20
        /*0408*/ 	.word	0x000000ff
        /*040c*/ 	.word	0x00000070
        /*0410*/ 	.short	0x0106
        /*0412*/ 	.byte	0x07
	.zero		1


	//   ....[50]....
        /*0414*/ 	.word	0x00002d60
        /*0418*/ 	.word	0x00000000
        /*041c*/ 	.word	0x00000070
        /*0420*/ 	.short	0x010a
        /*0422*/ 	.byte	0xff
	.zero		1


	//   ....[51]....
        /*0424*/ 	.word	0x000032b0
        /*0428*/ 	.word	0x00000000
        /*042c*/ 	.word	0x00000060
        /*0430*/ 	.short	0x010a
        /*0432*/ 	.byte	0xff
	.zero		1


	//   ....[52]....
        /*0434*/ 	.word	0x000033c0
        /*0438*/ 	.word	0x00000003
        /*043c*/ 	.word	0x00000000
        /*0440*/ 	.short	0x0101
        /*0442*/ 	.byte	0xff
	.zero		1


	//   ....[53]....
        /*0444*/ 	.word	0x000033d0
        /*0448*/ 	.word	0x000000ff
        /*044c*/ 	.word	0x00000000
        /*0450*/ 	.short	0x010a
        /*0452*/ 	.byte	0x04
	.zero		1


	//   ....[54]....
        /*0454*/ 	.word	0x000033f0
        /*0458*/ 	.word	0x000000ff
        /*045c*/ 	.word	0x000000a0
        /*0460*/ 	.short	0x010a
        /*0462*/ 	.byte	0x1e
	.zero		1


	//   ....[55]....
        /*0464*/ 	.word	0x000034c0
        /*0468*/ 	.word	0x000000ff
        /*046c*/ 	.word	0x00000000
        /*0470*/ 	.short	0x010a
        /*0472*/ 	.byte	0x05
	.zero		1


	//   ....[56]....
        /*0474*/ 	.word	0x00003600
        /*0478*/ 	.word	0x000000ff
        /*047c*/ 	.word	0x00000000
        /*0480*/ 	.short	0x010a
        /*0482*/ 	.byte	0x04
	.zero		1


	//   ....[57]....
        /*0484*/ 	.word	0x00003890
        /*0488*/ 	.word	0x000000ff
        /*048c*/ 	.word	0x00000000
        /*0490*/ 	.short	0x010a
        /*0492*/ 	.byte	0x04
	.zero		1


	//   ....[58]....
        /*0494*/ 	.word	0x00003920
        /*0498*/ 	.word	0x000000ff
        /*049c*/ 	.word	0x00000000
        /*04a0*/ 	.short	0x010a
        /*04a2*/ 	.byte	0x05
	.zero		1


	//   ....[59]....
        /*04a4*/ 	.word	0x000039b0
        /*04a8*/ 	.word	0x000000ff
        /*04ac*/ 	.word	0x00000000
        /*04b0*/ 	.short	0x010a
        /*04b2*/ 	.byte	0x05
	.zero		1


	//   ....[60]....
        /*04b4*/ 	.word	0x00003a40
        /*04b8*/ 	.word	0x000000ff
        /*04bc*/ 	.word	0x00000000
        /*04c0*/ 	.short	0x010a
        /*04c2*/ 	.byte	0x04
	.zero		1


	//   ....[61]....
        /*04c4*/ 	.word	0x00003ef0
        /*04c8*/ 	.word	0x0000000c
        /*04cc*/ 	.word	0x00000060
        /*04d0*/ 	.short	0x010a
        /*04d2*/ 	.byte	0xff
	.zero		1


	//   ....[62]....
        /*04d4*/ 	.word	0x00004060
        /*04d8*/ 	.word	0x00000000
        /*04dc*/ 	.word	0x00000000
        /*04e0*/ 	.short	0x0101
        /*04e2*/ 	.byte	0xff
	.zero		1


	//   ....[63]....
        /*04e4*/ 	.word	0x000044f0
        /*04e8*/ 	.word	0x000000ff
        /*04ec*/ 	.word	0x00000058
        /*04f0*/ 	.short	0x010a
        /*04f2*/ 	.byte	0x15
	.zero		1


	//   ....[64]....
        /*04f4*/ 	.word	0x00004670
        /*04f8*/ 	.word	0x000000ff
        /*04fc*/ 	.word	0x00000040
        /*0500*/ 	.short	0x010a
        /*0502*/ 	.byte	0x15
	.zero		1


	//   ....[65]....
        /*0504*/ 	.word	0x000047f0
        /*0508*/ 	.word	0x000000ff
        /*050c*/ 	.word	0x00000030
        /*0510*/ 	.short	0x010b
        /*0512*/ 	.byte	0x15
	.zero		1


	//   ....[66]....
        /*0514*/ 	.word	0x00004800
        /*0518*/ 	.word	0x000000ff
        /*051c*/ 	.word	0x00000000
        /*0520*/ 	.short	0x0101
        /*0522*/ 	.byte	0x06
	.zero		1


	//   ....[67]....
        /*0524*/ 	.word	0x00004810
        /*0528*/ 	.word	0x000000ff
        /*052c*/ 	.word	0x00000048
        /*0530*/ 	.short	0x010a
        /*0532*/ 	.byte	0x15
	.zero		1


	//   ....[68]....
        /*0534*/ 	.word	0x00004a00
        /*0538*/ 	.word	0x000000ff
        /*053c*/ 	.word	0x00000038
        /*0540*/ 	.short	0x010b
        /*0542*/ 	.byte	0x15
	.zero		1


	//   ....[69]....
        /*0544*/ 	.word	0x00004a10
        /*0548*/ 	.word	0x000000ff
        /*054c*/ 	.word	0x00000000
        /*0550*/ 	.short	0x0101
        /*0552*/ 	.byte	0x21
	.zero		1


	//   ....[70]....
        /*0554*/ 	.word	0x00004a40
        /*0558*/ 	.word	0x000000ff
        /*055c*/ 	.word	0x00000040
        /*0560*/ 	.short	0x010a
        /*0562*/ 	.byte	0x15
	.zero		1


	//   ....[71]....
        /*0564*/ 	.word	0x00004a80
        /*0568*/ 	.word	0x00000000
        /*056c*/ 	.word	0x00000048
        /*0570*/ 	.short	0x010a
        /*0572*/ 	.byte	0xff
	.zero		1


	//   ....[72]....
        /*0574*/ 	.word	0x00004d90
        /*0578*/ 	.word	0x00000003
        /*057c*/ 	.word	0x00000060
        /*0580*/ 	.short	0x010a
        /*0582*/ 	.byte	0xff
	.zero		1


	//   ....[73]....
        /*0584*/ 	.word	0x00004f10
        /*0588*/ 	.word	0x00000000
        /*058c*/ 	.word	0x00000000
        /*0590*/ 	.short	0x0101
        /*0592*/ 	.byte	0xff
	.zero		1


	//   ....[74]....
        /*0594*/ 	.word	0x00005a60
        /*0598*/ 	.word	0x00000003
        /*059c*/ 	.word	0x00000030
        /*05a0*/ 	.short	0x010a
        /*05a2*/ 	.byte	0xff
	.zero		1


	//   ....[75]....
        /*05a4*/ 	.word	0x00005aa0
        /*05a8*/ 	.word	0x000000ba
        /*05ac*/ 	.word	0x00000080
        /*05b0*/ 	.short	0x010a
        /*05b2*/ 	.byte	0xff
	.zero		1


	//   ....[76]....
        /*05b4*/ 	.word	0x00005bd0
        /*05b8*/ 	.word	0x00000003
        /*05bc*/ 	.word	0x00000030
        /*05c0*/ 	.short	0x010a
        /*05c2*/ 	.byte	0xff
	.zero		1


	//   ....[77]....
        /*05c4*/ 	.word	0x00005d10
        /*05c8*/ 	.word	0x00000000
        /*05cc*/ 	.word	0x00000000
        /*05d0*/ 	.short	0x0101
        /*05d2*/ 	.byte	0xff
	.zero		1


	//   ....[78]....
        /*05d4*/ 	.word	0x00005d90
        /*05d8*/ 	.word	0x000000ba
        /*05dc*/ 	.word	0x00000080
        /*05e0*/ 	.short	0x010a
        /*05e2*/ 	.byte	0xff
	.zero		1


	//   ....[79]....
        /*05e4*/ 	.word	0x00007140
        /*05e8*/ 	.word	0x000000c1
        /*05ec*/ 	.word	0x00000030
        /*05f0*/ 	.short	0x010a
        /*05f2*/ 	.byte	0xff
	.zero		1


	//   ....[80]....
        /*05f4*/ 	.word	0x00007210
        /*05f8*/ 	.word	0x000000c1
        /*05fc*/ 	.word	0x00000030
        /*0600*/ 	.short	0x010a
        /*0602*/ 	.byte	0xff
	.zero		1


	//   ....[81]....
        /*0604*/ 	.word	0x00007350
        /*0608*/ 	.word	0x00000000
        /*060c*/ 	.word	0x00000000
        /*0610*/ 	.short	0x0101
        /*0612*/ 	.byte	0xff
	.zero		1


	//   ....[82]....
        /*0614*/ 	.word	0x00007850
        /*0618*/ 	.word	0x000000ff
        /*061c*/ 	.word	0x00000000
        /*0620*/ 	.short	0x0101
        /*0622*/ 	.byte	0x04
	.zero		1


	//   ....[83]....
        /*0624*/ 	.word	0x00008800
        /*0628*/ 	.word	0x00000003
        /*062c*/ 	.word	0x000000d0
        /*0630*/ 	.short	0x010a
        /*0632*/ 	.byte	0xff
	.zero		1


	//   ....[84]....
        /*0634*/ 	.word	0x00008860
        /*0638*/ 	.word	0x00000000
        /*063c*/ 	.word	0x00000018
        /*0640*/ 	.short	0x010a
        /*0642*/ 	.byte	0xff
	.zero		1


	//   ....[85]....
        /*0644*/ 	.word	0x000088c0
        /*0648*/ 	.word	0x00000000
        /*064c*/ 	.word	0x00000018
        /*0650*/ 	.short	0x010a
        /*0652*/ 	.byte	0xff
	.zero		1


	//   ....[86]....
        /*0654*/ 	.word	0x00008910
        /*0658*/ 	.word	0x00000003
        /*065c*/ 	.word	0x00000060
        /*0660*/ 	.short	0x010a
        /*0662*/ 	.byte	0xff
	.zero		1


	//   ....[87]....
        /*0664*/ 	.word	0x00008970
        /*0668*/ 	.word	0x00000000
        /*066c*/ 	.word	0x00000000
        /*0670*/ 	.short	0x010a
        /*0672*/ 	.byte	0xff
	.zero		1


	//   ....[88]....
        /*0674*/ 	.word	0x000089d0
        /*0678*/ 	.word	0x00000000
        /*067c*/ 	.word	0x00000000
        /*0680*/ 	.short	0x010a
        /*0682*/ 	.byte	0xff
	.zero		1


	//   ....[89]....
        /*0684*/ 	.word	0x00008a20
        /*0688*/ 	.word	0x00000002
        /*068c*/ 	.word	0x000000c0
        /*0690*/ 	.short	0x010a
        /*0692*/ 	.byte	0xff
	.zero		1


	//   ....[90]....
        /*0694*/ 	.word	0x00008a80
        /*0698*/ 	.word	0x00000002
        /*069c*/ 	.word	0x00000070
        /*06a0*/ 	.short	0x010a
        /*06a2*/ 	.byte	0xff
	.zero		1


	//   ....[91]....
        /*06a4*/ 	.word	0x00008ad0
        /*06a8*/ 	.word	0x00000002
        /*06ac*/ 	.word	0x00000060
        /*06b0*/ 	.short	0x010a
        /*06b2*/ 	.byte	0xff
	.zero		1


	//   ....[92]....
        /*06b4*/ 	.word	0x00008b30
        /*06b8*/ 	.word	0x00000000
        /*06bc*/ 	.word	0x00000070
        /*06c0*/ 	.short	0x010a
        /*06c2*/ 	.byte	0xff
	.zero		1


	//   ....[93]....
        /*06c4*/ 	.word	0x00008b80
        /*06c8*/ 	.word	0x00000000
        /*06cc*/ 	.word	0x00000060
        /*06d0*/ 	.short	0x010a
        /*06d2*/ 	.byte	0xff
	.zero		1


	//   ....[94]....
        /*06d4*/ 	.word	0x00008be0
        /*06d8*/ 	.word	0x00000003
        /*06dc*/ 	.word	0x000000a0
        /*06e0*/ 	.short	0x010a
        /*06e2*/ 	.byte	0xff
	.zero		1


	//   ....[95]....
        /*06e4*/ 	.word	0x00008c40
        /*06e8*/ 	.word	0x00000000
        /*06ec*/ 	.word	0x00000000
        /*06f0*/ 	.short	0x010a
        /*06f2*/ 	.byte	0xff
	.zero		1


	//   ....[96]....
        /*06f4*/ 	.word	0x00008ca0
        /*06f8*/ 	.word	0x00000000
        /*06fc*/ 	.word	0x00000000
        /*0700*/ 	.short	0x010a
        /*0702*/ 	.byte	0xff
	.zero		1


	//   ....[97]....
        /*0704*/ 	.word	0x00008d00
        /*0708*/ 	.word	0x00000000
        /*070c*/ 	.word	0x00000000
        /*0710*/ 	.short	0x010a
        /*0712*/ 	.byte	0xff
	.zero		1


	//   ....[98]....
        /*0714*/ 	.word	0x00008d60
        /*0718*/ 	.word	0x00000000
        /*071c*/ 	.word	0x00000000
        /*0720*/ 	.short	0x010a
        /*0722*/ 	.byte	0xff
	.zero		1


	//   ....[99]....
        /*0724*/ 	.word	0x00008dc0
        /*0728*/ 	.word	0x00000000
        /*072c*/ 	.word	0x00000000
        /*0730*/ 	.short	0x010a
        /*0732*/ 	.byte	0xff
	.zero		1


	//   ....[100]....
        /*0734*/ 	.word	0x00008e10
        /*0738*/ 	.word	0x0000000c
        /*073c*/ 	.word	0x00000060
        /*0740*/ 	.short	0x010a
        /*0742*/ 	.byte	0xff
	.zero		1


	//   ....[101]....
        /*0744*/ 	.word	0x00008e70
        /*0748*/ 	.word	0x00000000
        /*074c*/ 	.word	0x00000058
        /*0750*/ 	.short	0x010a
        /*0752*/ 	.byte	0xff
	.zero		1


	//   ....[102]....
        /*0754*/ 	.word	0x00008ed0
        /*0758*/ 	.word	0x00000000
        /*075c*/ 	.word	0x00000040
        /*0760*/ 	.short	0x010a
        /*0762*/ 	.byte	0xff
	.zero		1


	//   ....[103]....
        /*0764*/ 	.word	0x00008f30
        /*0768*/ 	.word	0x00000000
        /*076c*/ 	.word	0x00000048
        /*0770*/ 	.short	0x010a
        /*0772*/ 	.byte	0xff
	.zero		1


	//   ....[104]....
        /*0774*/ 	.word	0x00008f90
        /*0778*/ 	.word	0x00000000
        /*077c*/ 	.word	0x00000040
        /*0780*/ 	.short	0x010a
        /*0782*/ 	.byte	0xff
	.zero		1


	//   ....[105]....
        /*0784*/ 	.word	0x00008fe0
        /*0788*/ 	.word	0x00000003
        /*078c*/ 	.word	0x00000060
        /*0790*/ 	.short	0x010a
        /*0792*/ 	.byte	0xff
	.zero		1


	//   ....[106]....
        /*0794*/ 	.word	0x00009030
        /*0798*/ 	.word	0x00000003
        /*079c*/ 	.word	0x00000030
        /*07a0*/ 	.short	0x010a
        /*07a2*/ 	.byte	0xff
	.zero		1


	//   ....[107]....
        /*07a4*/ 	.word	0x00009080
        /*07a8*/ 	.word	0x000000ba
        /*07ac*/ 	.word	0x00000080
        /*07b0*/ 	.short	0x010a
        /*07b2*/ 	.byte	0xff
	.zero		1


	//   ....[108]....
        /*07b4*/ 	.word	0x000090d0
        /*07b8*/ 	.word	0x000000c1
        /*07bc*/ 	.word	0x00000030
        /*07c0*/ 	.short	0x010a
        /*07c2*/ 	.byte	0xff
	.zero		1


	//----- nvinfo : EIATTR_NUM_MBARRIERS
	.align		4
.L_47:
        /*07c4*/ 	.byte	0x03, 0x38
        /*07c6*/ 	.short	0x001c


	//----- nvinfo : EIATTR_EXIT_INSTR_OFFSETS
	.align		4
        /*07c8*/ 	.byte	0x04, 0x1c
        /*07ca*/ 	.short	(.L_49 - .L_48)


	//   ....[0]....
.L_48:
        /*07cc*/ 	.word	0x00002840


	//   ....[1]....
        /*07d0*/ 	.word	0x00002d30


	//   ....[2]....
        /*07d4*/ 	.word	0x00002d90


	//   ....[3]....
        /*07d8*/ 	.word	0x00003ca0


	//   ....[4]....
        /*07dc*/ 	.word	0x00004ab0


	//   ....[5]....
        /*07e0*/ 	.word	0x00004af0


	//   ....[6]....
        /*07e4*/ 	.word	0x000087f0


	//----- nvinfo : EIATTR_MAX_THREADS
	.align		4
.L_49:
        /*07e8*/ 	.byte	0x04, 0x05
        /*07ea*/ 	.short	(.L_51 - .L_50)
.L_50:
        /*07ec*/ 	.word	0x00000100
        /*07f0*/ 	.word	0x00000001
        /*07f4*/ 	.word	0x00000001


	//----- nvinfo : EIATTR_CRS_STACK_SIZE
	.align		4
.L_51:
        /*07f8*/ 	.byte	0x04, 0x1e
        /*07fa*/ 	.short	(.L_53 - .L_52)
.L_52:
        /*07fc*/ 	.word	0x00000000


	//----- nvinfo : EIATTR_CBANK_PARAM_SIZE
	.align		4
.L_53:
        /*0800*/ 	.byte	0x03, 0x19
        /*0802*/ 	.short	0x0800


	//----- nvinfo : EIATTR_PARAM_CBANK
	.align		4
        /*0804*/ 	.byte	0x04, 0x0a
        /*0806*/ 	.short	(.L_55 - .L_54)
	.align		4
.L_54:
        /*0808*/ 	.word	index@(.nv.constant0._ZN7cutlass13device_kernelINS_4gemm6kernel13GemmUniversalIN4cute5tupleIJiiiiEEENS1_10collective13CollectiveMmaINS1_35MainloopSm100TmaUmmaWarpSpecializedILi3ELi2ELi4ENS5_IJNS4_1CILi1EEENSA_ILi2EEESB_EEEEENS5_IJNSA_ILi128EEESF_SF_EEENS_12float_e4m3_tENS5_IJlSB_lEEESH_SI_NS4_8TiledMMAINS4_8MMA_AtomIJNS4_10MMA_TraitsINS4_19SM100_MMA_F8F6F4_SSEJSH_SH_fSF_SF_NS4_17integral_constantINS4_4UMMA5MajorELSP_0EEESQ_NSN_INSO_7ScaleInELSR_0EEESS_EEEEEENS4_6LayoutINS5_IJSB_SB_SB_EEENS5_IJNSA_ILi0EEESX_SX_EEEEENS5_IJNS4_10UnderscoreES10_S10_EEEEENS4_23SM90_TMA_LOAD_MULTICASTENS4_14ComposedLayoutINS4_7SwizzleILi3ELi4ELi3EEENS4_18smem_ptr_flag_bitsILi8EEENSV_INS5_IJNSA_ILi8EEESF_EEENS5_IJSF_SB_EEEEEEEvNS4_8identityENS4_13SM90_TMA_LOADES1D_vS1E_EENS_8epilogue10collective18CollectiveEpilogueINS1H_23Sm100TmaWarpSpecializedILi2ELi2ELi64ELb0ELb0EEEJSG_NS5_IJNSV_ISF_SB_EENSV_INSA_ILi64EEESB_EEEEESH_SI_SH_SI_NS1H_6fusion15FusionCallbacksIS1L_NS1Q_17LinearCombinationISH_fSH_fLNS_15FloatRoundStyleE2EEESG_S1P_JEEENS4_5SM1004TMEM4LOAD26SM100_TMEM_LOAD_32dp32b64xES1F_NS14_INS15_ILi2ELi4ELi3EEES18_NSV_INS5_IJS19_S1N_EEENS5_IJS1N_SB_EEEEEEENS4_39AutoVectorizingCopyWithAssumedAlignmentILi128EEENS4_14SM90_TMA_STOREES24_S26_S26_EEEvvEEEEvNT_6ParamsE)
        /*080c*/ 	.short	0x0380
        /*080e*/ 	.short	0x0800


	//----- nvinfo : EIATTR_SW_WAR
	.align		4
.L_55:
        /*0810*/ 	.byte	0x04, 0x36
        /*0812*/ 	.short	(.L_57 - .L_56)
.L_56:
        /*0814*/ 	.word	0x00000008
.L_57:


//--------------------- .nv.callgraph             --------------------------
	.section	.nv.callgraph,"",@"SHT_CUDA_CALLGRAPH"
	.align	4
	.sectionentsize	8
	.align		4
        /*0000*/ 	.word	0x00000000
	.align		4
        /*0004*/ 	.word	0xffffffff
	.align		4
        /*0008*/ 	.word	index@(_ZN7cutlass13device_kernelINS_4gemm6kernel13GemmUniversalIN4cute5tupleIJiiiiEEENS1_10collective13CollectiveMmaINS1_35MainloopSm100TmaUmmaWarpSpecializedILi3ELi2ELi4ENS5_IJNS4_1CILi1EEENSA_ILi2EEESB_EEEEENS5_IJNSA_ILi128EEESF_SF_EEENS_12float_e4m3_tENS5_IJlSB_lEEESH_SI_NS4_8TiledMMAINS4_8MMA_AtomIJNS4_10MMA_TraitsINS4_19SM100_MMA_F8F6F4_SSEJSH_SH_fSF_SF_NS4_17integral_constantINS4_4UMMA5MajorELSP_0EEESQ_NSN_INSO_7ScaleInELSR_0EEESS_EEEEEENS4_6LayoutINS5_IJSB_SB_SB_EEENS5_IJNSA_ILi0EEESX_SX_EEEEENS5_IJNS4_10UnderscoreES10_S10_EEEEENS4_23SM90_TMA_LOAD_MULTICASTENS4_14ComposedLayoutINS4_7SwizzleILi3ELi4ELi3EEENS4_18smem_ptr_flag_bitsILi8EEENSV_INS5_IJNSA_ILi8EEESF_EEENS5_IJSF_SB_EEEEEEEvNS4_8identityENS4_13SM90_TMA_LOADES1D_vS1E_EENS_8epilogue10collective18CollectiveEpilogueINS1H_23Sm100TmaWarpSpecializedILi2ELi2ELi64ELb0ELb0EEEJSG_NS5_IJNSV_ISF_SB_EENSV_INSA_ILi64EEESB_EEEEESH_SI_SH_SI_NS1H_6fusion15FusionCallbacksIS1L_NS1Q_17LinearCombinationISH_fSH_fLNS_15FloatRoundStyleE2EEESG_S1P_JEEENS4_5SM1004TMEM4LOAD26SM100_TMEM_LOAD_32dp32b64xES1F_NS14_INS15_ILi2ELi4ELi3EEES18_NSV_INS5_IJS19_S1N_EEENS5_IJS1N_SB_EEEEEEENS4_39AutoVectorizingCopyWithAssumedAlignmentILi128EEENS4_14SM90_TMA_STOREES24_S26_S26_EEEvvEEEEvNT_6ParamsE)
	.align		4
        /*000c*/ 	.word	index@(__assertfail)
	.align		4
        /*0010*/ 	.word	0x00000000
	.align		4
        /*0014*/ 	.word	0xfffffffe
	.align		4
        /*0018*/ 	.word	0x00000000
	.align		4
        /*001c*/ 	.word	0xfffffffd
	.align		4
        /*0020*/ 	.word	0x00000000
	.align		4
        /*0024*/ 	.word	0xfffffffc


//--------------------- .nv.constant4             --------------------------
	.section	.nv.constant4,"a",@progbits
	.align	8
	.align		8
.nv.constant4:
        /*0000*/ 	.dword	__assertfail
	.align		8
        /*0008*/ 	.dword	__unnamed_1
	.align		8
        /*0010*/ 	.dword	__unnamed_2
	.align		8
        /*0018*/ 	.dword	_ZN39_INTERNAL_219e0a62_4_k_cu_344576d3_75594cuda3std3__45__cpo5beginE
	.align		8
        /*0020*/ 	.dword	_ZN39_INTERNAL_219e0a62_4_k_cu_344576d3_75594cuda3std3__45__cpo3endE
	.align		8
        /*0028*/ 	.dword	_ZN39_INTERNAL_219e0a62_4_k_cu_344576d3_75594cuda3std3__45__cpo6cbeginE
	.align		8
        /*0030*/ 	.dword	_ZN39_INTERNAL_219e0a62_4_k_cu_344576d3_75594cuda3std3__45__cpo4cendE
	.align		8
        /*0038*/ 	.dword	_ZN39_INTERNAL_219e0a62_4_k_cu_344576d3_75594cuda3std3__441_GLOBAL__N__219e0a62_4_k_cu_344576d3_75596ignoreE
	.align		8
        /*0040*/ 	.dword	_ZN39_INTERNAL_219e0a62_4_k_cu_344576d3_75594cuda3std3__419piecewise_constructE
	.align		8
        /*0048*/ 	.dword	_ZN39_INTERNAL_219e0a62_4_k_cu_344576d3_75594cuda3std3__48in_placeE
	.align		8
        /*0050*/ 	.dword	_ZN39_INTERNAL_219e0a62_4_k_cu_344576d3_75594cuda3std6ranges3__45__cpo4swapE
	.align		8
        /*0058*/ 	.dword	_ZN39_INTERNAL_219e0a62_4_k_cu_344576d3_75594cuda3std6ranges3__45__cpo9iter_moveE
	.align		8
        /*0060*/ 	.dword	_ZN39_INTERNAL_219e0a62_4_k_cu_344576d3_75594cute7productE
	.align		8
        /*0068*/ 	.dword	_ZN39_INTERNAL_219e0a62_4_k_cu_344576d3_75594cute1_E
	.align		8
        /*0070*/ 	.dword	$str$25
	.align		8
        /*0078*/ 	.dword	$str$26
	.align		8
        /*0080*/ 	.dword	$str$27
	.align		8
        /*0088*/ 	.dword	$str$28


//--------------------- .text._ZN7cutlass13device_kernelINS_4gemm6kernel13GemmUniversalIN4cute5tupleIJiiiiEEENS1_10collective13CollectiveMmaINS1_35MainloopSm100TmaUmmaWarpSpecializedILi3ELi2ELi4ENS5_IJNS4_1CILi1EEENSA_ILi2EEESB_EEEEENS5_IJNSA_ILi128EEESF_SF_EEENS_12float_e4m3_tENS5_IJlSB_lEEESH_SI_NS4_8TiledMMAINS4_8MMA_AtomIJNS4_10MMA_TraitsINS4_19SM100_MMA_F8F6F4_SSEJSH_SH_fSF_SF_NS4_17integral_constantINS4_4UMMA5MajorELSP_0EEESQ_NSN_INSO_7ScaleInELSR_0EEESS_EEEEEENS4_6LayoutINS5_IJSB_SB_SB_EEENS5_IJNSA_ILi0EEESX_SX_EEEEENS5_IJNS4_10UnderscoreES10_S10_EEEEENS4_23SM90_TMA_LOAD_MULTICASTENS4_14ComposedLayoutINS4_7SwizzleILi3ELi4ELi3EEENS4_18smem_ptr_flag_bitsILi8EEENSV_INS5_IJNSA_ILi8EEESF_EEENS5_IJSF_SB_EEEEEEEvNS4_8identityENS4_13SM90_TMA_LOADES1D_vS1E_EENS_8epilogue10collective18CollectiveEpilogueINS1H_23Sm100TmaWarpSpecializedILi2ELi2ELi64ELb0ELb0EEEJSG_NS5_IJNSV_ISF_SB_EENSV_INSA_ILi64EEESB_EEEEESH_SI_SH_SI_NS1H_6fusion15FusionCallbacksIS1L_NS1Q_17LinearCombinationISH_fSH_fLNS_15FloatRoundStyleE2EEESG_S1P_JEEENS4_5SM1004TMEM4LOAD26SM100_TMEM_LOAD_32dp32b64xES1F_NS14_INS15_ILi2ELi4ELi3EEES18_NSV_INS5_IJS19_S1N_EEENS5_IJS1N_SB_EEEEEEENS4_39AutoVectorizingCopyWithAssumedAlignmentILi128EEENS4_14SM90_TMA_STOREES24_S26_S26_EEEvvEEEEvNT_6ParamsE --------------------------
	.section	.text._ZN7cutlass13device_kernelINS_4gemm6kernel13GemmUniversalIN4cute5tupleIJiiiiEEENS1_10collective13CollectiveMmaINS1_35MainloopSm100TmaUmmaWarpSpecializedILi3ELi2ELi4ENS5_IJNS4_1CILi1EEENSA_ILi2EEESB_EEEEENS5_IJNSA_ILi128EEESF_SF_EEENS_12float_e4m3_tENS5_IJlSB_lEEESH_SI_NS4_8TiledMMAINS4_8MMA_AtomIJNS4_10MMA_TraitsINS4_19SM100_MMA_F8F6F4_SSEJSH_SH_fSF_SF_NS4_17integral_constantINS4_4UMMA5MajorELSP_0EEESQ_NSN_INSO_7ScaleInELSR_0EEESS_EEEEEENS4_6LayoutINS5_IJSB_SB_SB_EEENS5_IJNSA_ILi0EEESX_SX_EEEEENS5_IJNS4_10UnderscoreES10_S10_EEEEENS4_23SM90_TMA_LOAD_MULTICASTENS4_14ComposedLayoutINS4_7SwizzleILi3ELi4ELi3EEENS4_18smem_ptr_flag_bitsILi8EEENSV_INS5_IJNSA_ILi8EEESF_EEENS5_IJSF_SB_EEEEEEEvNS4_8identityENS4_13SM90_TMA_LOADES1D_vS1E_EENS_8epilogue10collective18CollectiveEpilogueINS1H_23Sm100TmaWarpSpecializedILi2ELi2ELi64ELb0ELb0EEEJSG_NS5_IJNSV_ISF_SB_EENSV_INSA_ILi64EEESB_EEEEESH_SI_SH_SI_NS1H_6fusion15FusionCallbacksIS1L_NS1Q_17LinearCombinationISH_fSH_fLNS_15FloatRoundStyleE2EEESG_S1P_JEEENS4_5SM1004TMEM4LOAD26SM100_TMEM_LOAD_32dp32b64xES1F_NS14_INS15_ILi2ELi4ELi3EEES18_NSV_INS5_IJS19_S1N_EEENS5_IJS1N_SB_EEEEEEENS4_39AutoVectorizingCopyWithAssumedAlignmentILi128EEENS4_14SM90_TMA_STOREES24_S26_S26_EEEvvEEEEvNT_6ParamsE,"ax",@progbits
	.align	128
.text._ZN7cutlass13device_kernelINS_4gemm6kernel13GemmUniversalIN4cute5tupleIJiiiiEEENS1_10collective13CollectiveMmaINS1_35MainloopSm100TmaUmmaWarpSpecializedILi3ELi2ELi4ENS5_IJNS4_1CILi1EEENSA_ILi2EEESB_EEEEENS5_IJNSA_ILi128EEESF_SF_EEENS_12float_e4m3_tENS5_IJlSB_lEEESH_SI_NS4_8TiledMMAINS4_8MMA_AtomIJNS4_10MMA_TraitsINS4_19SM100_MMA_F8F6F4_SSEJSH_SH_fSF_SF_NS4_17integral_constantINS4_4UMMA5MajorELSP_0EEESQ_NSN_INSO_7ScaleInELSR_0EEESS_EEEEEENS4_6LayoutINS5_IJSB_SB_SB_EEENS5_IJNSA_ILi0EEESX_SX_EEEEENS5_IJNS4_10UnderscoreES10_S10_EEEEENS4_23SM90_TMA_LOAD_MULTICASTENS4_14ComposedLayoutINS4_7SwizzleILi3ELi4ELi3EEENS4_18smem_ptr_flag_bitsILi8EEENSV_INS5_IJNSA_ILi8EEESF_EEENS5_IJSF_SB_EEEEEEEvNS4_8identityENS4_13SM90_TMA_LOADES1D_vS1E_EENS_8epilogue10collective18CollectiveEpilogueINS1H_23Sm100TmaWarpSpecializedILi2ELi2ELi64ELb0ELb0EEEJSG_NS5_IJNSV_ISF_SB_EENSV_INSA_ILi64EEESB_EEEEESH_SI_SH_SI_NS1H_6fusion15FusionCallbacksIS1L_NS1Q_17LinearCombinationISH_fSH_fLNS_15FloatRoundStyleE2EEESG_S1P_JEEENS4_5SM1004TMEM4LOAD26SM100_TMEM_LOAD_32dp32b64xES1F_NS14_INS15_ILi2ELi4ELi3EEES18_NSV_INS5_IJS19_S1N_EEENS5_IJS1N_SB_EEEEEEENS4_39AutoVectorizingCopyWithAssumedAlignmentILi128EEENS4_14SM90_TMA_STOREES24_S26_S26_EEEvvEEEEvNT_6ParamsE:
        .type           _ZN7cutlass13device_kernelINS_4gemm6kernel13GemmUniversalIN4cute5tupleIJiiiiEEENS1_10collective13CollectiveMmaINS1_35MainloopSm100TmaUmmaWarpSpecializedILi3ELi2ELi4ENS5_IJNS4_1CILi1EEENSA_ILi2EEESB_EEEEENS5_IJNSA_ILi128EEESF_SF_EEENS_12float_e4m3_tENS5_IJlSB_lEEESH_SI_NS4_8TiledMMAINS4_8MMA_AtomIJNS4_10MMA_TraitsINS4_19SM100_MMA_F8F6F4_SSEJSH_SH_fSF_SF_NS4_17integral_constantINS4_4UMMA5MajorELSP_0EEESQ_NSN_INSO_7ScaleInELSR_0EEESS_EEEEEENS4_6LayoutINS5_IJSB_SB_SB_EEENS5_IJNSA_ILi0EEESX_SX_EEEEENS5_IJNS4_10UnderscoreES10_S10_EEEEENS4_23SM90_TMA_LOAD_MULTICASTENS4_14ComposedLayoutINS4_7SwizzleILi3ELi4ELi3EEENS4_18smem_ptr_flag_bitsILi8EEENSV_INS5_IJNSA_ILi8EEESF_EEENS5_IJSF_SB_EEEEEEEvNS4_8identityENS4_13SM90_TMA_LOADES1D_vS1E_EENS_8epilogue10collective18CollectiveEpilogueINS1H_23Sm100TmaWarpSpecializedILi2ELi2ELi64ELb0ELb0EEEJSG_NS5_IJNSV_ISF_SB_EENSV_INSA_ILi64EEESB_EEEEESH_SI_SH_SI_NS1H_6fusion15FusionCallbacksIS1L_NS1Q_17LinearCombinationISH_fSH_fLNS_15FloatRoundStyleE2EEESG_S1P_JEEENS4_5SM1004TMEM4LOAD26SM100_TMEM_LOAD_32dp32b64xES1F_NS14_INS15_ILi2ELi4ELi3EEES18_NSV_INS5_IJS19_S1N_EEENS5_IJS1N_SB_EEEEEEENS4_39AutoVectorizingCopyWithAssumedAlignmentILi128EEENS4_14SM90_TMA_STOREES24_S26_S26_EEEvvEEEEvNT_6ParamsE,@function
        .size           _ZN7cutlass13device_kernelINS_4gemm6kernel13GemmUniversalIN4cute5tupleIJiiiiEEENS1_10collective13CollectiveMmaINS1_35MainloopSm100TmaUmmaWarpSpecializedILi3ELi2ELi4ENS5_IJNS4_1CILi1EEENSA_ILi2EEESB_EEEEENS5_IJNSA_ILi128EEESF_SF_EEENS_12float_e4m3_tENS5_IJlSB_lEEESH_SI_NS4_8TiledMMAINS4_8MMA_AtomIJNS4_10MMA_TraitsINS4_19SM100_MMA_F8F6F4_SSEJSH_SH_fSF_SF_NS4_17integral_constantINS4_4UMMA5MajorELSP_0EEESQ_NSN_INSO_7ScaleInELSR_0EEESS_EEEEEENS4_6LayoutINS5_IJSB_SB_SB_EEENS5_IJNSA_ILi0EEESX_SX_EEEEENS5_IJNS4_10UnderscoreES10_S10_EEEEENS4_23SM90_TMA_LOAD_MULTICASTENS4_14ComposedLayoutINS4_7SwizzleILi3ELi4ELi3EEENS4_18smem_ptr_flag_bitsILi8EEENSV_INS5_IJNSA_ILi8EEESF_EEENS5_IJSF_SB_EEEEEEEvNS4_8identityENS4_13SM90_TMA_LOADES1D_vS1E_EENS_8epilogue10collective18CollectiveEpilogueINS1H_23Sm100TmaWarpSpecializedILi2ELi2ELi64ELb0ELb0EEEJSG_NS5_IJNSV_ISF_SB_EENSV_INSA_ILi64EEESB_EEEEESH_SI_SH_SI_NS1H_6fusion15FusionCallbacksIS1L_NS1Q_17LinearCombinationISH_fSH_fLNS_15FloatRoundStyleE2EEESG_S1P_JEEENS4_5SM1004TMEM4LOAD26SM100_TMEM_LOAD_32dp32b64xES1F_NS14_INS15_ILi2ELi4ELi3EEES18_NSV_INS5_IJS19_S1N_EEENS5_IJS1N_SB_EEEEEEENS4_39AutoVectorizingCopyWithAssumedAlignmentILi128EEENS4_14SM90_TMA_STOREES24_S26_S26_EEEvvEEEEvNT_6ParamsE,(.L_x_147 - _ZN7cutlass13device_kernelINS_4gemm6kernel13GemmUniversalIN4cute5tupleIJiiiiEEENS1_10collective13CollectiveMmaINS1_35MainloopSm100TmaUmmaWarpSpecializedILi3ELi2ELi4ENS5_IJNS4_1CILi1EEENSA_ILi2EEESB_EEEEENS5_IJNSA_ILi128EEESF_SF_EEENS_12float_e4m3_tENS5_IJlSB_lEEESH_SI_NS4_8TiledMMAINS4_8MMA_AtomIJNS4_10MMA_TraitsINS4_19SM100_MMA_F8F6F4_SSEJSH_SH_fSF_SF_NS4_17integral_constantINS4_4UMMA5MajorELSP_0EEESQ_NSN_INSO_7ScaleInELSR_0EEESS_EEEEEENS4_6LayoutINS5_IJSB_SB_SB_EEENS5_IJNSA_ILi0EEESX_SX_EEEEENS5_IJNS4_10UnderscoreES10_S10_EEEEENS4_23SM90_TMA_LOAD_MULTICASTENS4_14ComposedLayoutINS4_7SwizzleILi3ELi4ELi3EEENS4_18smem_ptr_flag_bitsILi8EEENSV_INS5_IJNSA_ILi8EEESF_EEENS5_IJSF_SB_EEEEEEEvNS4_8identityENS4_13SM90_TMA_LOADES1D_vS1E_EENS_8epilogue10collective18CollectiveEpilogueINS1H_23Sm100TmaWarpSpecializedILi2ELi2ELi64ELb0ELb0EEEJSG_NS5_IJNSV_ISF_SB_EENSV_INSA_ILi64EEESB_EEEEESH_SI_SH_SI_NS1H_6fusion15FusionCallbacksIS1L_NS1Q_17LinearCombinationISH_fSH_fLNS_15FloatRoundStyleE2EEESG_S1P_JEEENS4_5SM1004TMEM4LOAD26SM100_TMEM_LOAD_32dp32b64xES1F_NS14_INS15_ILi2ELi4ELi3EEES18_NSV_INS5_IJS19_S1N_EEENS5_IJS1N_SB_EEEEEEENS4_39AutoVectorizingCopyWithAssumedAlignmentILi128EEENS4_14SM90_TMA_STOREES24_S26_S26_EEEvvEEEEvNT_6ParamsE)
        .other          _ZN7cutlass13device_kernelINS_4gemm6kernel13GemmUniversalIN4cute5tupleIJiiiiEEENS1_10collective13CollectiveMmaINS1_35MainloopSm100TmaUmmaWarpSpecializedILi3ELi2ELi4ENS5_IJNS4_1CILi1EEENSA_ILi2EEESB_EEEEENS5_IJNSA_ILi128EEESF_SF_EEENS_12float_e4m3_tENS5_IJlSB_lEEESH_SI_NS4_8TiledMMAINS4_8MMA_AtomIJNS4_10MMA_TraitsINS4_19SM100_MMA_F8F6F4_SSEJSH_SH_fSF_SF_NS4_17integral_constantINS4_4UMMA5MajorELSP_0EEESQ_NSN_INSO_7ScaleInELSR_0EEESS_EEEEEENS4_6LayoutINS5_IJSB_SB_SB_EEENS5_IJNSA_ILi0EEESX_SX_EEEEENS5_IJNS4_10UnderscoreES10_S10_EEEEENS4_23SM90_TMA_LOAD_MULTICASTENS4_14ComposedLayoutINS4_7SwizzleILi3ELi4ELi3EEENS4_18smem_ptr_flag_bitsILi8EEENSV_INS5_IJNSA_ILi8EEESF_EEENS5_IJSF_SB_EEEEEEEvNS4_8identityENS4_13SM90_TMA_LOADES1D_vS1E_EENS_8epilogue10collective18CollectiveEpilogueINS1H_23Sm100TmaWarpSpecializedILi2ELi2ELi64ELb0ELb0EEEJSG_NS5_IJNSV_ISF_SB_EENSV_INSA_ILi64EEESB_EEEEESH_SI_SH_SI_NS1H_6fusion15FusionCallbacksIS1L_NS1Q_17LinearCombinationISH_fSH_fLNS_15FloatRoundStyleE2EEESG_S1P_JEEENS4_5SM1004TMEM4LOAD26SM100_TMEM_LOAD_32dp32b64xES1F_NS14_INS15_ILi2ELi4ELi3EEES18_NSV_INS5_IJS19_S1N_EEENS5_IJS1N_SB_EEEEEEENS4_39AutoVectorizingCopyWithAssumedAlignmentILi128EEENS4_14SM90_TMA_STOREES24_S26_S26_EEEvvEEEEvNT_6ParamsE,@"STO_CUDA_ENTRY STV_DEFAULT"
_ZN7cutlass13device_kernelINS_4gemm6kernel13GemmUniversalIN4cute5tupleIJiiiiEEENS1_10collective13CollectiveMmaINS1_35MainloopSm100TmaUmmaWarpSpecializedILi3ELi2ELi4ENS5_IJNS4_1CILi1EEENSA_ILi2EEESB_EEEEENS5_IJNSA_ILi128EEESF_SF_EEENS_12float_e4m3_tENS5_IJlSB_lEEESH_SI_NS4_8TiledMMAINS4_8MMA_AtomIJNS4_10MMA_TraitsINS4_19SM100_MMA_F8F6F4_SSEJSH_SH_fSF_SF_NS4_17integral_constantINS4_4UMMA5MajorELSP_0EEESQ_NSN_INSO_7ScaleInELSR_0EEESS_EEEEEENS4_6LayoutINS5_IJSB_SB_SB_EEENS5_IJNSA_ILi0EEESX_SX_EEEEENS5_IJNS4_10UnderscoreES10_S10_EEEEENS4_23SM90_TMA_LOAD_MULTICASTENS4_14ComposedLayoutINS4_7SwizzleILi3ELi4ELi3EEENS4_18smem_ptr_flag_bitsILi8EEENSV_INS5_IJNSA_ILi8EEESF_EEENS5_IJSF_SB_EEEEEEEvNS4_8identityENS4_13SM90_TMA_LOADES1D_vS1E_EENS_8epilogue10collective18CollectiveEpilogueINS1H_23Sm100TmaWarpSpecializedILi2ELi2ELi64ELb0ELb0EEEJSG_NS5_IJNSV_ISF_SB_EENSV_INSA_ILi64EEESB_EEEEESH_SI_SH_SI_NS1H_6fusion15FusionCallbacksIS1L_NS1Q_17LinearCombinationISH_fSH_fLNS_15FloatRoundStyleE2EEESG_S1P_JEEENS4_5SM1004TMEM4LOAD26SM100_TMEM_LOAD_32dp32b64xES1F_NS14_INS15_ILi2ELi4ELi3EEES18_NSV_INS5_IJS19_S1N_EEENS5_IJS1N_SB_EEEEEEENS4_39AutoVectorizingCopyWithAssumedAlignmentILi128EEENS4_14SM90_TMA_STOREES24_S26_S26_EEEvvEEEEvNT_6ParamsE:
[----:B------:R-:W1:Y:S01]  /*0000*/  LDC R1, c[0x0][0x37c] ;  /* 0x0000df00ff017b82 */ /* 0x000e620000000800 */
[----:B------:R-:W2:Y:S01]  /*0010*/  S2R R170, SR_TID.X ;  /* 0x0000000000aa7919 */ /* 0x000ea20000002100 */
[----:B------:R-:W3:Y:S01]  /*0020*/  LDCU.64 UR8, c[0x0][0x890] ;  /* 0x00011200ff0877ac */ /* 0x000ee20008000a00 */
[----:B------:R-:W-:Y:S02]  /*0030*/  PRMT R158, RZ, 0x7610, R158 ;  /* 0x00007610ff9e7816 */ /* 0x000fe4000000009e */
[----:B------:R-:W-:Y:S01]  /*0040*/  ELECT P3, URZ, PT ;  /* 0x0000000000ff782f */ /* 0x000fe20003860000 */
[----:B---3--:R-:W-:-:S04]  /*0050*/  UISETP.NE.U32.AND UP0, UPT, UR8, URZ, UPT ;  /* 0x000000ff0800728c */ /* 0x008fc8000bf05070 */
[----:B------:R-:W-:Y:S01]  /*0060*/  UISETP.NE.AND.EX UP0, UPT, UR9, URZ, UPT, UP0 ;  /* 0x000000ff0900728c */ /* 0x000fe2000bf05300 */
[----:B--2---:R-:W-:-:S05]  /*0070*/  SHF.R.U32.HI R159, RZ, 0x5, R170 ;  /* 0x00000005ff9f7819 */ /* 0x004fca00000116aa */
[----:B------:R-:W2:Y:S02]  /*0080*/  SHFL.IDX PT, R0, R159, RZ, 0x1f ;  /* 0x00001fff9f007589 */ /* 0x000ea400000e0000 */
[----:B--2---:R-:W-:Y:S01]  /*0090*/  R2UR UR17, R0 ;  /* 0x00000000001172ca */ /* 0x004fe200000e0000 */
[----:B-1----:R-:W-:-:S14]  /*00a0*/  BRA.U UP0, `(.L_x_0) ;  /* 0x0000000100307547 */ /* 0x002fdc000b800000 */
[----:B------:R-:W1:Y:S02]  /*00b0*/  LDCU.64 UR4, c[0x0][0x888] ;  /* 0x00011100ff0477ac */ /* 0x000e640008000a00 */
[----:B-1----:R-:W-:-:S04]  /*00c0*/  UISETP.NE.U32.AND UP0, UPT, UR4, URZ, UPT ;  /* 0x000000ff0400728c */ /* 0x002fc8000bf05070 */
[----:B------:R-:W-:-:S09]  /*00d0*/  UISETP.NE.AND.EX UP0, UPT, UR5, URZ, UPT, UP0 ;  /* 0x000000ff0500728c */ /* 0x000fd2000bf05300 */
[----:B------:R-:W-:Y:S05]  /*00e0*/  BRA.U !UP0, `(.L_x_1) ;  /* 0x0000000108147547 */ /* 0x000fea000b800000 */
[----:B------:R-:W1:Y:S01]  /*00f0*/  LDC.64 R2, c[0x0][0x888] ;  /* 0x00022200ff027b82 */ /* 0x000e620000000a00 */
[----:B------:R-:W1:Y:S02]  /*0100*/  LDCU.64 UR4, c[0x0][0x358] ;  /* 0x00006b00ff0477ac */ /* 0x000e640008000a00 */
[----:B-1----:R1:W5:Y:S01]  /*0110*/  LDG.E R73, desc[UR4][R2.64] ;  /* 0x0000000402497981 */ /* 0x002362000c1e1900 */
[----:B------:R-:W-:Y:S01]  /*0120*/  HFMA2 R158, -RZ, RZ, 0, 5.9604644775390625e-08 ;  /* 0x00000001ff9e7431 */ /* 0x000fe200000001ff */
[----:B------:R-:W-:Y:S05]  /*0130*/  BRA `(.L_x_0) ;  /* 0x00000000000c7947 */ /* 0x000fea0003800000 */
.L_x_1:
[----:B------:R-:W1:Y:S01]  /*0140*/  LDCU UR4, c[0x0][0x880] ;  /* 0x00011000ff0477ac */ /* 0x000e620008000800 */
[----:B------:R-:W-:Y:S01]  /*0150*/  HFMA2 R158, -RZ, RZ, 0, 5.9604644775390625e-08 ;  /* 0x00000001ff9e7431 */ /* 0x000fe200000001ff */
[----:B-1----:R-:W-:-:S07]  /*0160*/  MOV R73, UR4 ;  /* 0x0000000400497c02 */ /* 0x002fce0008000f00 */
.L_x_0:
[----:B------:R-:W2:Y:S02]  /*0170*/  LDCU.64 UR4, c[0x0][0x8b0] ;  /* 0x00011600ff0477ac */ /* 0x000ea40008000a00 */
[----:B--2---:R-:W-:-:S04]  /*0180*/  UISETP.NE.U32.AND UP0, UPT, UR4, URZ, UPT ;  /* 0x000000ff0400728c */ /* 0x004fc8000bf05070 */
[----:B------:R-:W-:-:S09]  /*0190*/  UISETP.NE.AND.EX UP0, UPT, UR5, URZ, UPT, UP0 ;  /* 0x000000ff0500728c */ /* 0x000fd2000bf05300 */
[----:B------:R-:W-:Y:S05]  /*01a0*/  BRA.U UP0, `(.L_x_2) ;  /* 0x0000000100287547 */ /* 0x000fea000b800000 */
[----:B------:R-:W2:Y:S02]  /*01b0*/  LDCU.64 UR4, c[0x0][0x8a8] ;  /* 0x00011500ff0477ac */ /* 0x000ea40008000a00 */
[----:B--2---:R-:W-:-:S04]  /*01c0*/  UISETP.NE.U32.AND UP0, UPT, UR4, URZ, UPT ;  /* 0x000000ff0400728c */ /* 0x004fc8000bf05070 */
[----:B------:R-:W-:-:S09]  /*01d0*/  UISETP.NE.AND.EX UP0, UPT, UR5, URZ, UPT, UP0 ;  /* 0x000000ff0500728c */ /* 0x000fd2000bf05300 */
[----:B------:R-:W-:Y:S05]  /*01e0*/  BRA.U !UP0, `(.L_x_3) ;  /* 0x0000000108107547 */ /* 0x000fea000b800000 */
[----:B------:R-:W2:Y:S01]  /*01f0*/  LDC.64 R70, c[0x0][0x8a8] ;  /* 0x00022a00ff467b82 */ /* 0x000ea20000000a00 */
[----:B------:R-:W2:Y:S02]  /*0200*/  LDCU.64 UR4, c[0x0][0x358] ;  /* 0x00006b00ff0477ac */ /* 0x000ea40008000a00 */
[----:B--2---:R2:W5:Y:S01]  /*0210*/  LDG.E R70, desc[UR4][R70.64] ;  /* 0x0000000446467981 */ /* 0x004562000c1e1900 */
[----:B------:R-:W-:Y:S05]  /*0220*/  BRA `(.L_x_2) ;  /* 0x0000000000087947 */ /* 0x000fea0003800000 */
.L_x_3:
[----:B------:R-:W2:Y:S02]  /*0230*/  LDCU UR4, c[0x0][0x8a0] ;  /* 0x00011400ff0477ac */ /* 0x000ea40008000800 */
[----:B--2---:R-:W-:Y:S02]  /*0240*/  MOV R70, UR4 ;  /* 0x0000000400467c02 */ /* 0x004fe40008000f00 */
.L_x_2:
[----:B------:R-:W-:Y:S01]  /*0250*/  IMAD.U32 R0, RZ, RZ, UR17 ;  /* 0x00000011ff007e24 */ /* 0x000fe2000f8e00ff */
[----:B------:R-:W-:Y:S04]  /*0260*/  BSSY.RECONVERGENT B0, `(.L_x_4) ;  /* 0x000000c000007945 */ /* 0x000fe80003800200 */
[C---:B------:R-:W-:Y:S02]  /*0270*/  ISETP.NE.OR P1, PT, R0.reuse, 0x1, !P3 ;  /* 0x000000010000780c */ /* 0x040fe40005f25670 */
[----:B------:R-:W-:-:S11]  /*0280*/  ISETP.NE.OR P0, PT, R0, 0x3, !P3 ;  /* 0x000000030000780c */ /* 0x000fd60005f05670 */
[----:B------:R-:W-:Y:S05]  /*0290*/  @P1 BRA `(.L_x_5) ;  /* 0x0000000000201947 */ /* 0x000fea0003800000 */
[----:B------:R-:W3:Y:S02]  /*02a0*/  LDCU.64 UR4, c[0x0][0x348] ;  /* 0x00006900ff0477ac */ /* 0x000ee40008000a00 */
[----:B---3--:R-:W-:Y:S02]  /*02b0*/  UIADD3 UR6, UP1, UPT, UR4, 0x80, URZ ;  /* 0x0000008004067890 */ /* 0x008fe4000ff3e0ff */
[----:B------:R-:W-:Y:S02]  /*02c0*/  UIADD3 UR4, UP0, UPT, UR4, 0x180, URZ ;  /* 0x0000018004047890 */ /* 0x000fe4000ff1e0ff */
[----:B------:R-:W-:Y:S02]  /*02d0*/  UIADD3.X UR7, UPT, UPT, URZ, UR5, URZ, UP1, !UPT ;  /* 0x00000005ff077290 */ /* 0x000fe40008ffe4ff */
[----:B------:R-:W-:-:S07]  /*02e0*/  UIADD3.X UR5, UPT, UPT, URZ, UR5, URZ, UP0, !UPT ;  /* 0x00000005ff057290 */ /* 0x000fce00087fe4ff */
[----:B------:R3:W-:Y:S02]  /*02f0*/  UTMACCTL.PF [UR6] ;  /* 0x00000000060079b9 */ /* 0x0007e40008040000 */
[----:B------:R3:W-:Y:S02]  /*0300*/  UTMACCTL.PF [UR4] ;  /* 0x00000000040079b9 */ /* 0x0007e40008040000 */
[----:B---3--:R-:W-:Y:S01]  /*0310*/  NOP ;  /* 0x0000000000007918 */ /* 0x008fe20000000000 */
.L_x_5:
[----:B------:R-:W-:Y:S05]  /*0320*/  BSYNC.RECONVERGENT B0 ;  /* 0x0000000000007941 */ /* 0x000fea0003800200 */
.L_x_4:
[----:B------:R-:W-:Y:S04]  /*0330*/  BSSY.RECONVERGENT B0, `(.L_x_6) ;  /* 0x000000a000007945 */ /* 0x000fe80003800200 */
        /* <DEDUP_REMOVED lines=9> */
.L_x_7:
[----:B------:R-:W-:Y:S05]  /*03d0*/  BSYNC.RECONVERGENT B0 ;  /* 0x0000000000007941 */ /* 0x000fea0003800200 */
.L_x_6:
[----:B------:R-:W3:Y:S01]  /*03e0*/  LDCU.64 UR4, c[0x0][0x888] ;  /* 0x00011100ff0477ac */ /* 0x000ee20008000a00 */
[----:B------:R-:W-:Y:S02]  /*03f0*/  UISETP.EQ.U32.AND UP1, UPT, UR8, URZ, UPT ;  /* 0x000000ff0800728c */ /* 0x000fe4000bf22070 */
[----:B------:R-:W-:Y:S02]  /*0400*/  UPLOP3.LUT UP3, UPT, UPT, UPT, UPT, 0x80, 0x8 ;  /* 0x000000000008789c */ /* 0x000fe40003f6f070 */
[----:B---3--:R-:W-:-:S04]  /*0410*/  UISETP.NE.U32.AND UP0, UPT, UR4, URZ, UPT ;  /* 0x000000ff0400728c */ /* 0x008fc8000bf05070 */
[----:B------:R-:W-:-:S04]  /*0420*/  UISETP.NE.AND.EX UP0, UPT, UR5, URZ, UPT, UP0 ;  /* 0x000000ff0500728c */ /* 0x000fc8000bf05300 */
[----:B------:R-:W-:-:S04]  /*0430*/  UISETP.EQ.OR.EX UP2, UPT, UR9, URZ, !UP0, UP1 ;  /* 0x000000ff0900728c */ /* 0x000fc8000c742710 */
[----:B------:R-:W-:-:S06]  /*0440*/  UP2UR UR4, UPR, URZ, 0x4 ;  /* 0x00000004ff047883 */ /* 0x000fcc0008000000 */
[----:B------:R-:W-:Y:S01]  /*0450*/  MOV R161, UR4 ;  /* 0x0000000400a17c02 */ /* 0x000fe20008000f00 */
[----:B------:R-:W-:Y:S06]  /*0460*/  BRA.U !UP2, `(.L_x_8) ;  /* 0x000000010a207547 */ /* 0x000fec000b800000 */
[----:B------:R-:W-:Y:S01]  /*0470*/  UISETP.NE.U32.AND UP1, UPT, UR8, URZ, UPT ;  /* 0x000000ff0800728c */ /* 0x000fe2000bf25070 */
[----:B-----5:R-:W-:Y:S01]  /*0480*/  FSETP.NEU.AND P0, PT, R73, RZ, PT ;  /* 0x000000ff4900720b */ /* 0x020fe20003f0d000 */
[----:B------:R-:W-:Y:S02]  /*0490*/  USEL UR4, URZ, 0xffffffff, UP0 ;  /* 0xffffffffff047887 */ /* 0x000fe40008000000 */
[----:B------:R-:W-:-:S10]  /*04a0*/  UISETP.NE.AND.EX UP1, UPT, UR9, URZ, UPT, UP1 ;  /* 0x000000ff0900728c */ /* 0x000fd4000bf25310 */
[----:B------:R-:W-:Y:S01]  /*04b0*/  VOTEU.ANY UP0, P0 ;  /* 0x0000000000ff7886 */ /* 0x000fe20000000100 */
[----:B------:R-:W-:-:S04]  /*04c0*/  @!UP1 USEL UR4, URZ, 0xffffffff, UP0 ;  /* 0xffffffffff049887 */ /* 0x000fc80008000000 */
[----:B------:R-:W-:-:S04]  /*04d0*/  ULOP3.LUT UR4, UR4, 0x1, URZ, 0xc0, !UPT ;  /* 0x0000000104047892 */ /* 0x000fc8000f8ec0ff */
[----:B------:R-:W-:-:S11]  /*04e0*/  UISETP.NE.U32.AND UP3, UPT, UR4, 0x1, UPT ;  /* 0x000000010400788c */ /* 0x000fd6000bf65070 */
.L_x_8:
[----:B-1----:R-:W1:Y:S01]  /*04f0*/  SHFL.IDX PT, R2, R159, RZ, 0x1f ;  /* 0x00001fff9f027589 */ /* 0x002e6200000e0000 */
[----:B------:R-:W-:-:S04]  /*0500*/  UISETP.NE.AND UP0, UPT, UR17, 0x2, UPT ;  /* 0x000000021100788c */ /* 0x000fc8000bf05270 */
[----:B------:R-:W-:Y:S01]  /*0510*/  USEL UR37, URZ, 0x1, UP0 ;  /* 0x00000001ff257887 */ /* 0x000fe20008000000 */
[----:B-1----:R-:W-:-:S13]  /*0520*/  ISETP.NE.AND P0, PT, R2, RZ, PT ;  /* 0x000000ff0200720c */ /* 0x002fda0003f05270 */
[----:B------:R-:W-:Y:S05]  /*0530*/  @P0 BRA `(.L_x_9) ;  /* 0x0000000000500947 */ /* 0x000fea0003800000 */
[----:B------:R-:W1:Y:S01]  /*0540*/  S2UR UR4, SR_CgaCtaId ;  /* 0x00000000000479c3 */ /* 0x000e620000008800 */
[----:B------:R-:W-:Y:S01]  /*0550*/  UMOV UR5, 0x400 ;  /* 0x0000040000057882 */ /* 0x000fe20000000000 */
[----:B------:R-:W-:Y:S01]  /*0560*/  UMOV UR8, 0x1 ;  /* 0x0000000100087882 */ /* 0x000fe20000000000 */
[----:B------:R-:W-:Y:S01]  /*0570*/  UMOV UR6, 0x2 ;  /* 0x0000000200067882 */ /* 0x000fe20000000000 */
[----:B------:R-:W-:-:S04]  /*0580*/  UIADD3 UR8, UPT, UPT, -UR8, 0x100000, URZ ;  /* 0x0010000008087890 */ /* 0x000fc8000fffe1ff */
[----:B------:R-:W-:Y:S02]  /*0590*/  USHF.L.U32 UR9, UR8, 0xb, URZ ;  /* 0x0000000b08097899 */ /* 0x000fe400080006ff */
[----:B------:R-:W-:Y:S02]  /*05a0*/  USHF.L.U32 UR8, UR8, 0x1, URZ ;  /* 0x0000000108087899 */ /* 0x000fe400080006ff */
[----:B------:R-:W-:-:S04]  /*05b0*/  UIADD3 UR6, UPT, UPT, -UR6, 0x100000, URZ ;  /* 0x0010000006067890 */ /* 0x000fc8000fffe1ff */
[----:B------:R-:W-:Y:S02]  /*05c0*/  USHF.L.U32 UR7, UR6, 0xb, URZ ;  /* 0x0000000b06077899 */ /* 0x000fe400080006ff */
[----:B------:R-:W-:Y:S01]  /*05d0*/  USHF.L.U32 UR6, UR6, 0x1, URZ ;  /* 0x0000000106067899 */ /* 0x000fe200080006ff */
[----:B------:R-:W-:Y:S01]  /*05e0*/  ELECT P0, URZ, PT ;  /* 0x0000000000ff782f */ /* 0x000fe20003800000 */
[----:B-1----:R-:W-:Y:S01]  /*05f0*/  ULEA UR4, UR4, UR5, 0x18 ;  /* 0x0000000504047291 */ /* 0x002fe2000f8ec0ff */
[----:B------:R-:W1:Y:S11]  /*0600*/  FENCE.VIEW.ASYNC.S ;  /* 0x00000000000073c6 */ /* 0x000e760000000000 */
[----:B-1----:R1:W3:Y:S01]  /*0610*/  SYNCS.EXCH.64 URZ, [UR4], UR8 ;  /* 0x0000000804ff75b2 */ /* 0x0022e20008000100 */
[----:B------:R1:W4:Y:S01]  /*0620*/  SYNCS.EXCH.64 URZ, [UR4+0x18], UR6 ;  /* 0x0000180604ff75b2 */ /* 0x0003220008000100 */
[----:B------:R1:W1:Y:S01]  /*0630*/  SYNCS.EXCH.64 URZ, [UR4+0x8], UR8 ;  /* 0x0000080804ff75b2 */ /* 0x0002620008000100 */
[----:B------:R1:W1:Y:S01]  /*0640*/  SYNCS.EXCH.64 URZ, [UR4+0x20], UR6 ;  /* 0x0000200604ff75b2 */ /* 0x0002620008000100 */
[----:B------:R1:W1:Y:S01]  /*0650*/  SYNCS.EXCH.64 URZ, [UR4+0x10], UR8 ;  /* 0x0000100804ff75b2 */ /* 0x0002620008000100 */
[----:B------:R1:W1:Y:S01]  /*0660*/  SYNCS.EXCH.64 URZ, [UR4+0x28], UR6 ;  /* 0x0000280604ff75b2 */ /* 0x0002620008000100 */
[----:B------:R-:W-:Y:S01]  /*0670*/  NOP ;  /* 0x0000000000007918 */ /* 0x000fe20000000000 */
.L_x_9:
[----:B------:R-:W2:Y:S01]  /*0680*/  SHFL.IDX PT, R2, R159, RZ, 0x1f ;  /* 0x00001fff9f027589 */ /* 0x000ea200000e0000 */
[----:B------:R-:W-:Y:S01]  /*0690*/  NOP ;  /* 0x0000000000007918 */ /* 0x000fe20000000000 */
[----:B--2---:R-:W-:-:S13]  /*06a0*/  ISETP.NE.AND P0, PT, R2, 0x1, PT ;  /* 0x000000010200780c */ /* 0x004fda0003f05270 */
[----:B------:R-:W-:Y:S05]  /*06b0*/  @P0 BRA `(.L_x_10) ;  /* 0x0000000000480947 */ /* 0x000fea0003800000 */
[----:B-1----:R-:W1:Y:S01]  /*06c0*/  S2UR UR4, SR_CgaCtaId ;  /* 0x00000000000479c3 */ /* 0x002e620000008800 */
        /* <DEDUP_REMOVED lines=12> */
[----:B-1----:R2:W1:Y:S01]  /*0790*/  SYNCS.EXCH.64 URZ, [UR4+0x30], UR8 ;  /* 0x0000300804ff75b2 */ /* 0x0024620008000100 */
[----:B------:R2:W1:Y:S01]  /*07a0*/  SYNCS.EXCH.64 URZ, [UR4+0x40], UR6 ;  /* 0x0000400604ff75b2 */ /* 0x0004620008000100 */
[----:B------:R2:W1:Y:S01]  /*07b0*/  SYNCS.EXCH.64 URZ, [UR4+0x38], UR8 ;  /* 0x0000380804ff75b2 */ /* 0x0004620008000100 */
[----:B------:R2:W1:Y:S02]  /*07c0*/  SYNCS.EXCH.64 URZ, [UR4+0x48], UR6 ;  /* 0x0000480604ff75b2 */ /* 0x0004640008000100 */
[----:B--2---:R-:W-:Y:S01]  /*07d0*/  NOP ;  /* 0x0000000000007918 */ /* 0x004fe20000000000 */
.L_x_10:
[----:B------:R-:W2:Y:S01]  /*07e0*/  SHFL.IDX PT, R2, R159, RZ, 0x1f ;  /* 0x00001fff9f027589 */ /* 0x000ea200000e0000 */
[----:B------:R-:W-:Y:S01]  /*07f0*/  NOP ;  /* 0x0000000000007918 */ /* 0x000fe20000000000 */
[----:B--2---:R-:W-:-:S13]  /*0800*/  ISETP.NE.AND P0, PT, R2, 0x3, PT ;  /* 0x000000030200780c */ /* 0x004fda0003f05270 */
[----:B------:R-:W-:Y:S05]  /*0810*/  @P0 BRA `(.L_x_11) ;  /* 0x0000000000300947 */ /* 0x000fea0003800000 */
[----:B-1----:R-:W1:Y:S01]  /*0820*/  S2UR UR6, SR_CgaCtaId ;  /* 0x00000000000679c3 */ /* 0x002e620000008800 */
[----:B------:R-:W-:Y:S01]  /*0830*/  UMOV UR4, 0x400 ;  /* 0x0000040000047882 */ /* 0x000fe20000000000 */
[----:B------:R-:W-:Y:S01]  /*0840*/  UMOV UR5, 0x20 ;  /* 0x0000002000057882 */ /* 0x000fe20000000000 */
[----:B------:R-:W-:Y:S01]  /*0850*/  ELECT P0, URZ, PT ;  /* 0x0000000000ff782f */ /* 0x000fe20003800000 */
[----:B-1----:R-:W-:Y:S02]  /*0860*/  ULEA UR6, UR6, UR4, 0x18 ;  /* 0x0000000406067291 */ /* 0x002fe4000f8ec0ff */
[----:B------:R-:W-:-:S04]  /*0870*/  UIADD3 UR4, UPT, UPT, -UR5, 0x100000, URZ ;  /* 0x0010000005047890 */ /* 0x000fc8000fffe1ff */
[----:B------:R-:W-:Y:S02]  /*0880*/  USHF.L.U32 UR5, UR4, 0xb, URZ ;  /* 0x0000000b04057899 */ /* 0x000fe400080006ff */
[----:B------:R-:W-:Y:S01]  /*0890*/  USHF.L.U32 UR4, UR4, 0x1, URZ ;  /* 0x0000000104047899 */ /* 0x000fe200080006ff */
[----:B------:R-:W1:Y:S11]  /*08a0*/  FENCE.VIEW.ASYNC.S ;  /* 0x00000000000073c6 */ /* 0x000e760000000000 */
[----:B-1----:R2:W1:Y:S01]  /*08b0*/  SYNCS.EXCH.64 URZ, [UR6+0x50], UR4 ;  /* 0x0000500406ff75b2 */ /* 0x0024620008000100 */
[----:B------:R2:W1:Y:S02]  /*08c0*/  SYNCS.EXCH.64 URZ, [UR6+0x58], UR4 ;  /* 0x0000580406ff75b2 */ /* 0x0004640008000100 */
[----:B--2---:R-:W-:Y:S01]  /*08d0*/  NOP ;  /* 0x0000000000007918 */ /* 0x004fe20000000000 */
.L_x_11:
[----:B------:R-:W2:Y:S01]  /*08e0*/  SHFL.IDX PT, R2, R159, RZ, 0x1f ;  /* 0x00001fff9f027589 */ /* 0x000ea200000e0000 */
[----:B------:R-:W-:Y:S01]  /*08f0*/  NOP ;  /* 0x0000000000007918 */ /* 0x000fe20000000000 */
[----:B--2---:R-:W-:-:S13]  /*0900*/  ISETP.NE.AND P0, PT, R2, 0x4, PT ;  /* 0x000000040200780c */ /* 0x004fda0003f05270 */
[----:B------:R-:W-:Y:S05]  /*0910*/  @P0 BRA `(.L_x_12) ;  /* 0x00000000004c0947 */ /* 0x000fea0003800000 */
[----:B-1----:R-:W1:Y:S01]  /*0920*/  S2UR UR6, SR_CgaCtaId ;  /* 0x00000000000679c3 */ /* 0x002e620000008800 */
[----:B------:R-:W-:Y:S01]  /*0930*/  UMOV UR4, 0x1e0 ;  /* 0x000001e000047882 */ /* 0x000fe20000000000 */
[----:B------:R-:W-:Y:S01]  /*0940*/  UMOV UR5, 0x400 ;  /* 0x0000040000057882 */ /* 0x000fe20000000000 */
[----:B------:R-:W-:Y:S01]  /*0950*/  USEL UR4, UR4, 0x1a0, UP3 ;  /* 0x000001a004047887 */ /* 0x000fe20009800000 */
[----:B------:R-:W-:Y:S01]  /*0960*/  UMOV UR8, 0x1 ;  /* 0x0000000100087882 */ /* 0x000fe20000000000 */
[----:B------:R-:W-:Y:S01]  /*0970*/  ELECT P0, URZ, PT ;  /* 0x0000000000ff782f */ /* 0x000fe20003800000 */
[----:B------:R-:W-:-:S04]  /*0980*/  UIADD3 UR8, UPT, UPT, -UR8, 0x100000, URZ ;  /* 0x0010000008087890 */ /* 0x000fc8000fffe1ff */
[----:B------:R-:W-:Y:S02]  /*0990*/  USHF.L.U32 UR9, UR8, 0xb, URZ ;  /* 0x0000000b08097899 */ /* 0x000fe400080006ff */
[----:B------:R-:W-:Y:S02]  /*09a0*/  USHF.L.U32 UR8, UR8, 0x1, URZ ;  /* 0x0000000108087899 */ /* 0x000fe400080006ff */
[----:B-1----:R-:W-:Y:S02]  /*09b0*/  ULEA UR6, UR6, UR5, 0x18 ;  /* 0x0000000506067291 */ /* 0x002fe4000f8ec0ff */
[----:B------:R-:W-:-:S04]  /*09c0*/  UIADD3 UR4, UPT, UPT, -UR4, 0x100000, URZ ;  /* 0x0010000004047890 */ /* 0x000fc8000fffe1ff */
[----:B------:R-:W-:Y:S02]  /*09d0*/  USHF.L.U32 UR5, UR4, 0xb, URZ ;  /* 0x0000000b04057899 */ /* 0x000fe400080006ff */
[----:B------:R-:W-:Y:S01]  /*09e0*/  USHF.L.U32 UR4, UR4, 0x1, URZ ;  /* 0x0000000104047899 */ /* 0x000fe200080006ff */
[----:B------:R-:W1:Y:S03]  /*09f0*/  FENCE.VIEW.ASYNC.S ;  /* 0x00000000000073c6 */ /* 0x000e660000000000 */
[----:B-1----:R2:W1:Y:S08]  /*0a00*/  SYNCS.EXCH.64 URZ, [UR6+0x60], UR8 ;  /* 0x0000600806ff75b2 */ /* 0x0024700008000100 */
[----:B------:R2:W1:Y:S01]  /*0a10*/  SYNCS.EXCH.64 URZ, [UR6+0x70], UR4 ;  /* 0x0000700406ff75b2 */ /* 0x0004620008000100 */
[----:B------:R2:W1:Y:S01]  /*0a20*/  SYNCS.EXCH.64 URZ, [UR6+0x68], UR8 ;  /* 0x0000680806ff75b2 */ /* 0x0004620008000100 */
[----:B------:R2:W1:Y:S02]  /*0a30*/  SYNCS.EXCH.64 URZ, [UR6+0x78], UR4 ;  /* 0x0000780406ff75b2 */ /* 0x0004640008000100 */
[----:B--2---:R-:W-:Y:S01]  /*0a40*/  NOP ;  /* 0x0000000000007918 */ /* 0x004fe20000000000 */
.L_x_12:
        /* <DEDUP_REMOVED lines=20> */
[----:B------:R2:W1:Y:S01]  /*0b90*/  SYNCS.EXCH.64 URZ, [UR4+0xa8], UR6 ;  /* 0x0000a80604ff75b2 */ /* 0x0004620008000100 */
[----:B------:R2:W1:Y:S01]  /*0ba0*/  SYNCS.EXCH.64 URZ, [UR4+0x90], UR8 ;  /* 0x0000900804ff75b2 */ /* 0x0004620008000100 */
[----:B------:R2:W1:Y:S01]  /*0bb0*/  SYNCS.EXCH.64 URZ, [UR4+0xb0], UR6 ;  /* 0x0000b00604ff75b2 */ /* 0x0004620008000100 */
[----:B------:R2:W1:Y:S01]  /*0bc0*/  SYNCS.EXCH.64 URZ, [UR4+0x98], UR8 ;  /* 0x0000980804ff75b2 */ /* 0x0004620008000100 */
[----:B------:R2:W1:Y:S02]  /*0bd0*/  SYNCS.EXCH.64 URZ, [UR4+0xb8], UR6 ;  /* 0x0000b80604ff75b2 */ /* 0x0004640008000100 */
[----:B--2---:R-:W-:Y:S01]  /*0be0*/  NOP ;  /* 0x0000000000007918 */ /* 0x004fe20000000000 */
.L_x_13:
[----:B------:R-:W2:Y:S01]  /*0bf0*/  SHFL.IDX PT, R2, R159, RZ, 0x1f ;  /* 0x00001fff9f027589 */ /* 0x000ea200000e0000 */
[----:B------:R-:W1:Y:S01]  /*0c00*/  S2UR UR45, SR_CgaCtaId ;  /* 0x00000000002d79c3 */ /* 0x000e620000008800 */
[----:B------:R-:W-:Y:S01]  /*0c10*/  NOP ;  /* 0x0000000000007918 */ /* 0x000fe20000000000 */
[----:B--2---:R-:W-:-:S13]  /*0c20*/  ISETP.NE.AND P0, PT, R2, 0x3, PT ;  /* 0x000000030200780c */ /* 0x004fda0003f05270 */
[----:B-1----:R-:W-:Y:S05]  /*0c30*/  @P0 BRA `(.L_x_14) ;  /* 0x0000000000340947 */ /* 0x002fea0003800000 */
[----:B------:R-:W-:Y:S01]  /*0c40*/  UMOV UR4, 0x400 ;  /* 0x0000040000047882 */ /* 0x000fe20000000000 */
[----:B------:R-:W-:Y:S01]  /*0c50*/  UMOV UR6, 0x20 ;  /* 0x0000002000067882 */ /* 0x000fe20000000000 */
[----:B------:R-:W-:Y:S02]  /*0c60*/  ULEA UR4, UR45, UR4, 0x18 ;  /* 0x000000042d047291 */ /* 0x000fe4000f8ec0ff */
[----:B------:R-:W-:-:S04]  /*0c70*/  UIADD3 UR6, UPT, UPT, -UR6, 0x100000, URZ ;  /* 0x0010000006067890 */ /* 0x000fc8000fffe1ff */
[----:B------:R-:W-:Y:S02]  /*0c80*/  USHF.L.U32 UR7, UR6, 0xb, URZ ;  /* 0x0000000b06077899 */ /* 0x000fe400080006ff */
[----:B------:R-:W-:Y:S01]  /*0c90*/  USHF.L.U32 UR6, UR6, 0x1, URZ ;  /* 0x0000000106067899 */ /* 0x000fe200080006ff */
[----:B------:R-:W-:Y:S01]  /*0ca0*/  ELECT P0, URZ, PT ;  /* 0x0000000000ff782f */ /* 0x000fe20003800000 */
[----:B------:R-:W1:Y:S10]  /*0cb0*/  FENCE.VIEW.ASYNC.S ;  /* 0x00000000000073c6 */ /* 0x000e740000000000 */
[----:B-1----:R1:W2:Y:S01]  /*0cc0*/  SYNCS.EXCH.64 URZ, [UR4+0xc0], UR6 ;  /* 0x0000c00604ff75b2 */ /* 0x0022a20008000100 */
[----:B------:R1:W1:Y:S01]  /*0cd0*/  SYNCS.EXCH.64 URZ, [UR4+0xd0], UR6 ;  /* 0x0000d00604ff75b2 */ /* 0x0002620008000100 */
[----:B------:R1:W1:Y:S01]  /*0ce0*/  SYNCS.EXCH.64 URZ, [UR4+0xc8], UR6 ;  /* 0x0000c80604ff75b2 */ /* 0x0002620008000100 */
[----:B------:R1:W1:Y:S01]  /*0cf0*/  SYNCS.EXCH.64 URZ, [UR4+0xd8], UR6 ;  /* 0x0000d80604ff75b2 */ /* 0x0002620008000100 */
[----:B------:R-:W-:Y:S01]  /*0d00*/  NOP ;  /* 0x0000000000007918 */ /* 0x000fe20000000000 */
.L_x_14:
[----:B-1----:R-:W1:Y:S01]  /*0d10*/  LDCU UR4, c[0x0][0x36c] ;  /* 0x00006d80ff0477ac */ /* 0x002e620008000800 */
[----:B------:R-:W-:Y:S01]  /*0d20*/  ISETP.NE.OR P3, PT, R0, 0x2, !P3 ;  /* 0x000000020000780c */ /* 0x000fe20005f65670 */
[----:B------:R-:W-:Y:S01]  /*0d30*/  NOP ;  /* 0x0000000000007918 */ /* 0x000fe20000000000 */
[----:B------:R-:W-:Y:S01]  /*0d40*/  LOP3.LUT R0, R170, 0x1f, RZ, 0xc0, !PT ;  /* 0x0000001faa007812 */ /* 0x000fe200078ec0ff */
[----:B------:R-:W-:Y:S02]  /*0d50*/  UISETP.NE.AND UP4, UPT, UR17, URZ, UPT ;  /* 0x000000ff1100728c */ /* 0x000fe4000bf85270 */
[----:B-1----:R-:W-:-:S09]  /*0d60*/  UISETP.EQ.U32.AND UP5, UPT, UR4, 0x1, UPT ;  /* 0x000000010400788c */ /* 0x002fd2000bfa2070 */
[----:B------:R-:W-:Y:S05]  /*0d70*/  BRA.U !UP5, `(.L_x_15) ;  /* 0x000000010d087547 */ /* 0x000fea000b800000 */
[----:B--234-:R-:W-:Y:S01]  /*0d80*/  UCGABAR_ARV ;  /* 0x00000000000079c7 */ /* 0x01cfe20008000000 */
[----:B------:R-:W-:Y:S05]  /*0d90*/  BRA `(.L_x_16) ;  /* 0x0000000000047947 */ /* 0x000fea0003800000 */
.L_x_15:
[----:B--234-:R-:W-:Y:S01]  /*0da0*/  NOP ;  /* 0x0000000000007918 */ /* 0x01cfe20000000000 */
.L_x_16:
[----:B------:R-:W1:Y:S01]  /*0db0*/  S2UR UR7, SR_CTAID.X ;  /* 0x00000000000779c3 */ /* 0x000e620000002500 */
[----:B------:R-:W-:-:S05]  /*0dc0*/  CS2R.32 R160, SR_CgaSize ;  /* 0x0000000000a07805 */ /* 0x000fca0000008a00 */
[----:B------:R-:W-:-:S05]  /*0dd0*/  IMAD R160, R160, -0xa0, RZ ;  /* 0xffffff60a0a07824 */ /* 0x000fca00078e02ff */
[----:B------:R-:W-:-:S14]  /*0de0*/  R2UR UR5, R160 ;  /* 0x00000000a00572ca */ /* 0x000fdc00000e0000 */
[----:B------:R-:W2:Y:S01]  /*0df0*/  LDCU UR5, c[0x0][UR5+0x2b0] ;  /* 0x00005600050577ac */ /* 0x000ea20008000800 */
[----:B------:R-:W-:-:S05]  /*0e00*/  CS2R.32 R160, SR_CgaSize ;  /* 0x0000000000a07805 */ /* 0x000fca0000008a00 */
[----:B------:R-:W-:-:S05]  /*0e10*/  IMAD R160, R160, -0xa0, RZ ;  /* 0xffffff60a0a07824 */ /* 0x000fca00078e02ff */
[----:B------:R-:W-:-:S14]  /*0e20*/  R2UR UR4, R160 ;  /* 0x00000000a00472ca */ /* 0x000fdc00000e0000 */
[----:B------:R-:W3:Y:S01]  /*0e30*/  LDCU UR4, c[0x0][UR4+0x2b4] ;  /* 0x00005680040477ac */ /* 0x000ee20008000800 */
[----:B------:R-:W4:Y:S01]  /*0e40*/  S2UR UR8, SR_CTAID.Y ;  /* 0x00000000000879c3 */ /* 0x000f220000002600 */
[----:B------:R-:W-:-:S05]  /*0e50*/  CS2R.32 R160, SR_CgaSize ;  /* 0x0000000000a07805 */ /* 0x000fca0000008a00 */
[----:B------:R-:W-:-:S05]  /*0e60*/  IMAD R160, R160, -0xa0, RZ ;  /* 0xffffff60a0a07824 */ /* 0x000fca00078e02ff */
[----:B------:R-:W-:-:S14]  /*0e70*/  R2UR UR9, R160 ;  /* 0x00000000a00972ca */ /* 0x000fdc00000e0000 */
[----:B------:R-:W3:Y:S01]  /*0e80*/  LDCU UR9, c[0x0][UR9+0x2a0] ;  /* 0x00005400090977ac */ /* 0x000ee20008000800 */
[----:B------:R-:W3:Y:S01]  /*0e90*/  LDCU UR21, c[0x0][0xb24] ;  /* 0x00016480ff1577ac */ /* 0x000ee20008000800 */
[----:B------:R-:W1:Y:S01]  /*0ea0*/  S2UR UR36, SR_CTAID.Z ;  /* 0x00000000002479c3 */ /* 0x000e620000002700 */
[----:B------:R-:W-:-:S05]  /*0eb0*/  CS2R.32 R160, SR_CgaSize ;  /* 0x0000000000a07805 */ /* 0x000fca0000008a00 */
[----:B------:R-:W-:-:S05]  /*0ec0*/  IMAD R160, R160, -0xa0, RZ ;  /* 0xffffff60a0a07824 */ /* 0x000fca00078e02ff */
[----:B------:R-:W-:-:S14]  /*0ed0*/  R2UR UR63, R160 ;  /* 0x00000000a03f72ca */ /* 0x000fdc00000e0000 */
[----:B------:R-:W3:Y:S01]  /*0ee0*/  LDCU UR63, c[0x0][UR63+0x2a4] ;  /* 0x000054803f3f77ac */ /* 0x000ee20008000800 */
[----:B------:R-:W3:Y:S01]  /*0ef0*/  LDCU UR42, c[0x0][0xb24] ;  /* 0x00016480ff2a77ac */ /* 0x000ee20008000800 */
[----:B-1----:R-:W-:Y:S01]  /*0f00*/  I2FP.F32.U32 R3, UR7 ;  /* 0x0000000700037c45 */ /* 0x002fe20008201000 */
[----:B------:R-:W1:Y:S04]  /*0f10*/  LDCU UR28, c[0x0][0xb30] ;  /* 0x00016600ff1c77ac */ /* 0x000e680008000800 */
[----:B--2---:R-:W-:Y:S01]  /*0f20*/  FMUL R3, R3, UR5 ;  /* 0x0000000503037c20 */ /* 0x004fe20008400000 */
[----:B------:R-:W-:Y:S01]  /*0f30*/  USHF.L.U32 UR26, UR45, 0xd, URZ ;  /* 0x0000000d2d1a7899 */ /* 0x000fe200080006ff */
[----:B----4-:R-:W-:Y:S01]  /*0f40*/  I2FP.F32.U32 R2, UR8 ;  /* 0x0000000800027c45 */ /* 0x010fe20008201000 */
[----:B---3--:R-:W-:-:S03]  /*0f50*/  UISETP.GE.AND UP2, UPT, UR21, 0x1, UPT ;  /* 0x000000011500788c */ /* 0x008fc6000bf46270 */
[----:B------:R-:W2:Y:S01]  /*0f60*/  F2I.U32.TRUNC.NTZ R3, R3 ;  /* 0x0000000300037305 */ /* 0x000ea2000020f000 */
[----:B------:R-:W-:Y:S01]  /*0f70*/  UMOV UR16, UR7 ;  /* 0x0000000700107c82 */ /* 0x000fe20008000000 */
[----:B------:R-:W-:Y:S01]  /*0f80*/  FMUL R2, R2, UR4 ;  /* 0x0000000402027c20 */ /* 0x000fe20008400000 */
[----:B------:R-:W-:-:S05]  /*0f90*/  UMOV UR20, UR8 ;  /* 0x0000000800147c82 */ /* 0x000fca0008000000 */
[----:B------:R-:W3:Y:S01]  /*0fa0*/  F2I.U32.TRUNC.NTZ R2, R2 ;  /* 0x0000000200027305 */ /* 0x000ee2000020f000 */
[----:B--2---:R-:W-:Y:S02]  /*0fb0*/  R2UR UR4, R3 ;  /* 0x00000000030472ca */ /* 0x004fe400000e0000 */
[----:B---3--:R-:W-:Y:S02]  /*0fc0*/  R2UR UR6, R2 ;  /* 0x00000000020672ca */ /* 0x008fe400000e0000 */
[----:B------:R-:W-:-:S09]  /*0fd0*/  PRMT R2, RZ, 0x7610, R2 ;  /* 0x00007610ff027816 */ /* 0x000fd20000000002 */
[----:B------:R-:W-:-:S04]  /*0fe0*/  UIADD3 UR5, UPT, UPT, -UR4, URZ, URZ ;  /* 0x000000ff04057290 */ /* 0x000fc8000fffe1ff */
[----:B------:R-:W-:Y:S02]  /*0ff0*/  UIMAD UR5, UR9, UR5, UR7 ;  /* 0x00000005090572a4 */ /* 0x000fe4000f8e0207 */
[----:B------:R-:W-:-:S04]  /*1000*/  UIADD3 UR4, UPT, UPT, -UR6, URZ, URZ ;  /* 0x000000ff06047290 */ /* 0x000fc8000fffe1ff */
[----:B------:R-:W-:Y:S01]  /*1010*/  IMAD.U32 R160, RZ, RZ, UR5 ;  /* 0x00000005ffa07e24 */ /* 0x000fe2000f8e00ff */
[----:B------:R-:W-:Y:S01]  /*1020*/  UIMAD UR63, UR63, UR4, UR8 ;  /* 0x000000043f3f72a4 */ /* 0x000fe2000f8e0208 */
[----:B-1----:R-:W-:Y:S11]  /*1030*/  BRA.U UP4, `(.L_x_17) ;  /* 0x0000000104287547 */ /* 0x002ff6000b800000 */
[----:B------:R-:W-:Y:S01]  /*1040*/  R2UR UR4, R160 ;  /* 0x00000000a00472ca */ /* 0x000fe200000e0000 */
[----:B------:R-:W-:Y:S02]  /*1050*/  UISETP.NE.AND UP0, UPT, UR63, URZ, UPT ;  /* 0x000000ff3f00728c */ /* 0x000fe4000bf05270 */
[----:B------:R-:W-:-:S10]  /*1060*/  UISETP.NE.AND UP1, UPT, UR63, 0x1, UPT ;  /* 0x000000013f00788c */ /* 0x000fd4000bf25270 */
[----:B------:R-:W-:-:S04]  /*1070*/  UISETP.EQ.OR UP0, UPT, UR4, URZ, !UP0 ;  /* 0x000000ff0400728c */ /* 0x000fc8000c702670 */
[----:B------:R-:W-:Y:S02]  /*1080*/  USEL UR5, URZ, 0x1, !UP0 ;  /* 0x00000001ff057887 */ /* 0x000fe4000c000000 */
[----:B------:R-:W-:Y:S02]  /*1090*/  UISETP.NE.AND UP0, UPT, UR4, URZ, UPT ;  /* 0x000000ff0400728c */ /* 0x000fe4000bf05270 */
[----:B------:R-:W-:-:S04]  /*10a0*/  USEL UR4, URZ, 0x2, UP1 ;  /* 0x00000002ff047887 */ /* 0x000fc80008800000 */
[----:B------:R-:W-:-:S04]  /*10b0*/  USEL UR4, UR4, 0x2, UP0 ;  /* 0x0000000204047887 */ /* 0x000fc80008000000 */
[----:B------:R-:W-:-:S06]  /*10c0*/  UIADD3 UR4, UPT, UPT, UR5, UR4, URZ ;  /* 0x0000000405047290 */ /* 0x000fcc000fffe0ff */
[----:B------:R-:W-:Y:S02]  /*10d0*/  MOV R2, UR4 ;  /* 0x0000000400027c02 */ /* 0x000fe40008000f00 */
.L_x_17:
[----:B------:R-:W-:Y:S05]  /*10e0*/  BRA.U !UP2, `(.L_x_18) ;  /* 0x000000010ad47547 */ /* 0x000fea000b800000 */
[----:B------:R-:W1:Y:S01]  /*10f0*/  LDCU.128 UR12, c[0x0][0xb10] ;  /* 0x00016200ff0c77ac */ /* 0x000e620008000c00 */
[----:B------:R-:W2:Y:S01]  /*1100*/  LDCU UR6, c[0x0][0x370] ;  /* 0x00006e00ff0677ac */ /* 0x000ea20008000800 */
[----:B------:R-:W3:Y:S01]  /*1110*/  LDCU UR5, c[0x0][0x374] ;  /* 0x00006e80ff0577ac */ /* 0x000ee20008000800 */
[----:B------:R-:W4:Y:S01]  /*1120*/  LDCU UR27, c[0x0][0xb0c] ;  /* 0x00016180ff1b77ac */ /* 0x000f220008000800 */
[----:B------:R-:W4:Y:S01]  /*1130*/  LDCU UR4, c[0x0][0xb20] ;  /* 0x00016400ff0477ac */ /* 0x000f220008000800 */
[----:B------:R-:W4:Y:S01]  /*1140*/  LDCU.64 UR8, c[0x0][0xb28] ;  /* 0x00016500ff0877ac */ /* 0x000f220008000a00 */
[----:B-1----:R-:W-:Y:S02]  /*1150*/  UISETP.NE.AND UP0, UPT, UR14, 0x1, UPT ;  /* 0x000000010e00788c */ /* 0x002fe4000bf05270 */
[----:B---3--:R-:W-:Y:S02]  /*1160*/  UIMAD.WIDE.U32 UR10, UR5, UR15, URZ ;  /* 0x0000000f050a72a5 */ /* 0x008fe4000f8e00ff */
[----:B--2---:R-:W-:-:S02]  /*1170*/  UIMAD.WIDE.U32 UR22, UR6, UR12, URZ ;  /* 0x0000000c061672a5 */ /* 0x004fc4000f8e00ff */
[----:B----4-:R-:W-:Y:S02]  /*1180*/  UISETP.NE.AND UP1, UPT, UR27, 0x1, UPT ;  /* 0x000000011b00788c */ /* 0x010fe4000bf25270 */
[----:B------:R-:W-:Y:S01]  /*1190*/  UISETP.NE.AND UP2, UPT, UR21, 0x1, UPT ;  /* 0x000000011500788c */ /* 0x000fe2000bf45270 */
[----:B------:R-:W-:Y:S02]  /*11a0*/  UMOV UR10, UR11 ;  /* 0x0000000b000a7c82 */ /* 0x000fe40008000000 */
[----:B------:R-:W-:Y:S01]  /*11b0*/  UMOV UR22, UR23 ;  /* 0x0000001700167c82 */ /* 0x000fe20008000000 */
[----:B------:R-:W-:Y:S02]  /*11c0*/  @UP0 USHF.R.U32.HI UR5, URZ, UR4, UR10 ;  /* 0x00000004ff050299 */ /* 0x000fe4000801160a */
[----:B------:R-:W-:Y:S02]  /*11d0*/  UIMAD.WIDE.U32 UR24, UR20, UR15, URZ ;  /* 0x0000000f141872a5 */ /* 0x000fe4000f8e00ff */
[----:B------:R-:W-:-:S02]  /*11e0*/  UIMAD.WIDE.U32 UR10, UR5, UR8, URZ ;  /* 0x00000008050a72a5 */ /* 0x000fc4000f8e00ff */
[----:B------:R-:W-:Y:S02]  /*11f0*/  @UP1 USHF.R.U32.HI UR6, URZ, UR13, UR22 ;  /* 0x0000000dff061299 */ /* 0x000fe40008011616 */
[----:B------:R-:W-:Y:S02]  /*1200*/  UIMAD.WIDE.U32 UR18, UR16, UR12, URZ ;  /* 0x0000000c101272a5 */ /* 0x000fe4000f8e00ff */
[----:B------:R-:W-:Y:S01]  /*1210*/  UIMAD.WIDE.U32 UR22, UR6, UR8, URZ ;  /* 0x00000008061672a5 */ /* 0x000fe2000f8e00ff */
[----:B------:R-:W-:Y:S01]  /*1220*/  UMOV UR24, UR25 ;  /* 0x0000001900187c82 */ /* 0x000fe20008000000 */
[----:B------:R-:W-:Y:S01]  /*1230*/  UMOV UR10, UR11 ;  /* 0x0000000b000a7c82 */ /* 0x000fe20008000000 */
[----:B------:R-:W-:Y:S02]  /*1240*/  USHF.R.U32.HI UR24, URZ, UR4, UR24 ;  /* 0x00000004ff187299 */ /* 0x000fe40008011618 */
[----:B------:R-:W-:Y:S02]  /*1250*/  @UP2 USHF.R.U32.HI UR5, URZ, UR9, UR10 ;  /* 0x00000009ff052299 */ /* 0x000fe4000801160a */
[----:B------:R-:W-:Y:S01]  /*1260*/  UMOV UR7, UR23 ;  /* 0x0000001700077c82 */ /* 0x000fe20008000000 */
[----:B------:R-:W-:Y:S01]  /*1270*/  UMOV UR18, UR19 ;  /* 0x0000001300127c82 */ /* 0x000fe20008000000 */
[----:B------:R-:W-:-:S02]  /*1280*/  @UP2 USHF.R.U32.HI UR6, URZ, UR9, UR7 ;  /* 0x00000009ff062299 */ /* 0x000fc40008011607 */
[----:B------:R-:W-:Y:S02]  /*1290*/  USHF.R.U32.HI UR13, URZ, UR13, UR18 ;  /* 0x0000000dff0d7299 */ /* 0x000fe40008011612 */
[----:B------:R-:W-:Y:S02]  /*12a0*/  USEL UR4, UR20, UR24, !UP0 ;  /* 0x0000001814047287 */ /* 0x000fe4000c000000 */
[----:B------:R-:W-:Y:S02]  /*12b0*/  UIMAD UR7, UR5, UR21, URZ ;  /* 0x00000015050772a4 */ /* 0x000fe4000f8e02ff */
[----:B------:R-:W-:Y:S02]  /*12c0*/  USEL UR5, UR16, UR13, !UP1 ;  /* 0x0000000d10057287 */ /* 0x000fe4000c800000 */
[----:B------:R-:W-:Y:S02]  /*12d0*/  UIMAD UR12, UR6, UR21, URZ ;  /* 0x00000015060c72a4 */ /* 0x000fe4000f8e02ff */
[----:B------:R-:W-:-:S02]  /*12e0*/  UISETP.GE.AND UP0, UPT, UR4, UR7, UPT ;  /* 0x000000070400728c */ /* 0x000fc4000bf06270 */
[----:B------:R-:W-:Y:S02]  /*12f0*/  UIMAD.WIDE.U32 UR10, UR4, UR8, URZ ;  /* 0x00000008040a72a5 */ /* 0x000fe4000f8e00ff */
[----:B------:R-:W-:Y:S02]  /*1300*/  UISETP.GE.OR UP0, UPT, UR5, UR12, UP0 ;  /* 0x0000000c0500728c */ /* 0x000fe40008706670 */
[----:B------:R-:W-:Y:S02]  /*1310*/  UIMAD.WIDE.U32 UR12, UR5, UR8, URZ ;  /* 0x00000008050c72a5 */ /* 0x000fe4000f8e00ff */
[----:B------:R-:W-:Y:S01]  /*1320*/  UIADD3 UR10, UPT, UPT, -UR4, URZ, URZ ;  /* 0x000000ff040a7290 */ /* 0x000fe2000fffe1ff */
[----:B------:R-:W-:Y:S01]  /*1330*/  UMOV UR8, UR11 ;  /* 0x0000000b00087c82 */ /* 0x000fe20008000000 */
[----:B------:R-:W-:Y:S02]  /*1340*/  UIADD3 UR11, UPT, UPT, -UR5, URZ, URZ ;  /* 0x000000ff050b7290 */ /* 0x000fe4000fffe1ff */
[----:B------:R-:W-:-:S03]  /*1350*/  USHF.R.U32.HI UR8, URZ, UR9, UR8 ;  /* 0x00000009ff087299 */ /* 0x000fc60008011608 */
[----:B------:R-:W-:Y:S01]  /*1360*/  @!UP0 UMOV UR7, UR13 ;  /* 0x0000000d00078c82 */ /* 0x000fe20008000000 */
[----:B------:R-:W-:Y:S02]  /*1370*/  UIMAD UR20, UR14, UR10, UR20 ;  /* 0x0000000a0e1472a4 */ /* 0x000fe4000f8e0214 */
[----:B------:R-:W-:Y:S02]  /*1380*/  USEL UR8, UR4, UR8, !UP2 ;  /* 0x0000000804087287 */ /* 0x000fe4000d000000 */
[----:B------:R-:W-:Y:S02]  /*1390*/  @!UP0 USHF.R.U32.HI UR7, URZ, UR9, UR7 ;  /* 0x00000009ff078299 */ /* 0x000fe40008011607 */
[----:B------:R-:W-:Y:S02]  /*13a0*/  UIADD3 UR9, UPT, UPT, -UR8, URZ, URZ ;  /* 0x000000ff08097290 */ /* 0x000fe4000fffe1ff */
[----:B------:R-:W-:Y:S02]  /*13b0*/  @!UP0 USEL UR7, UR5, UR7, !UP2 ;  /* 0x0000000705078287 */ /* 0x000fe4000d000000 */
[----:B------:R-:W-:-:S02]  /*13c0*/  UIMAD UR9, UR21, UR9, UR4 ;  /* 0x00000009150972a4 */ /* 0x000fc4000f8e0204 */
[----:B------:R-:W-:Y:S02]  /*13d0*/  @!UP0 UIADD3 UR8, UPT, UPT, UR8, -UR7, URZ ;  /* 0x8000000708088290 */ /* 0x000fe4000fffe0ff */
[----:B------:R-:W-:Y:S02]  /*13e0*/  @!UP0 UIMAD UR6, UR9, UR6, UR7 ;  /* 0x00000006090682a4 */ /* 0x000fe4000f8e0207 */
[----:B------:R-:W-:Y:S02]  /*13f0*/  @!UP0 UIMAD UR4, UR8, UR21, UR5 ;  /* 0x00000015080482a4 */ /* 0x000fe4000f8e0205 */
[----:B------:R-:W-:Y:S02]  /*1400*/  UIMAD UR16, UR27, UR11, UR16 ;  /* 0x0000000b1b1072a4 */ /* 0x000fe4000f8e0210 */
[----:B------:R-:W-:Y:S01]  /*1410*/  UIMAD UR20, UR4, UR14, UR20 ;  /* 0x0000000e041472a4 */ /* 0x000fe2000f8e0214 */
[----:B------:R-:W-:Y:S02]  /*1420*/  @!UP0 UMOV UR5, UR6 ;  /* 0x0000000600058c82 */ /* 0x000fe40008000000 */
[----:B------:R-:W-:-:S12]  /*1430*/  UIMAD UR16, UR5, UR27, UR16 ;  /* 0x0000001b051072a4 */ /* 0x000fd8000f8e0210 */
.L_x_18:
[----:B------:R-:W-:Y:S02]  /*1440*/  UISETP.NE.AND UP1, UPT, UR28, 0x1, UPT ;  /* 0x000000011c00788c */ /* 0x000fe4000bf25270 */
[----:B------:R-:W-:Y:S02]  /*1450*/  UISETP.NE.AND UP0, UPT, UR17, 0x2, UPT ;  /* 0x000000021100788c */ /* 0x000fe4000bf05270 */
[----:B------:R-:W-:-:S05]  /*1460*/  ULOP3.LUT UR21, UR26, 0x2000, URZ, 0xc0, !UPT ;  /* 0x000020001a157892 */ /* 0x000fca000f8ec0ff */
[----:B------:R-:W-:Y:S07]  /*1470*/  BRA.U UP1, `(.L_x_19) ;  /* 0x0000000101447547 */ /* 0x000fee000b800000 */
[----:B------:R-:W1:Y:S01]  /*1480*/  LDCU.128 UR8, c[0x0][0xb10] ;  /* 0x00016200ff0877ac */ /* 0x000e620008000c00 */
[----:B------:R-:W2:Y:S01]  /*1490*/  LDCU UR12, c[0x0][0xb0c] ;  /* 0x00016180ff0c77ac */ /* 0x000ea20008000800 */
[----:B------:R-:W3:Y:S01]  /*14a0*/  LDCU UR13, c[0x0][0xb20] ;  /* 0x00016400ff0d77ac */ /* 0x000ee20008000800 */
[----:B-1----:R-:W-:Y:S02]  /*14b0*/  UIMAD.WIDE.U32 UR6, UR16, UR8, URZ ;  /* 0x00000008100672a5 */ /* 0x002fe4000f8e00ff */
[----:B------:R-:W-:Y:S02]  /*14c0*/  UIMAD.WIDE.U32 UR4, UR20, UR11, URZ ;  /* 0x0000000b140472a5 */ /* 0x000fe4000f8e00ff */
[----:B--2---:R-:W-:Y:S02]  /*14d0*/  UISETP.NE.AND UP2, UPT, UR12, 0x1, UPT ;  /* 0x000000010c00788c */ /* 0x004fe4000bf45270 */
[----:B------:R-:W-:Y:S01]  /*14e0*/  UISETP.NE.AND UP1, UPT, UR10, 0x1, UPT ;  /* 0x000000010a00788c */ /* 0x000fe2000bf25270 */
[----:B------:R-:W-:-:S02]  /*14f0*/  UMOV UR6, UR7 ;  /* 0x0000000700067c82 */ /* 0x000fc40008000000 */
[----:B------:R-:W-:Y:S01]  /*1500*/  UMOV UR4, UR5 ;  /* 0x0000000500047c82 */ /* 0x000fe20008000000 */
[----:B------:R-:W-:Y:S02]  /*1510*/  USHF.R.U32.HI UR6, URZ, UR9, UR6 ;  /* 0x00000009ff067299 */ /* 0x000fe40008011606 */
[----:B---3--:R-:W-:Y:S02]  /*1520*/  USHF.R.U32.HI UR4, URZ, UR13, UR4 ;  /* 0x0000000dff047299 */ /* 0x008fe40008011604 */
[----:B------:R-:W-:Y:S02]  /*1530*/  USEL UR5, UR16, UR6, !UP2 ;  /* 0x0000000610057287 */ /* 0x000fe4000d000000 */
[----:B------:R-:W-:-:S04]  /*1540*/  USEL UR4, UR20, UR4, !UP1 ;  /* 0x0000000414047287 */ /* 0x000fc8000c800000 */
[----:B------:R-:W-:Y:S02]  /*1550*/  UIADD3 UR6, UPT, UPT, UR5, -UR4, URZ ;  /* 0x8000000405067290 */ /* 0x000fe4000fffe0ff */
[----:B------:R-:W-:Y:S02]  /*1560*/  UIADD3 UR4, UPT, UPT, -UR5, UR4, URZ ;  /* 0x0000000405047290 */ /* 0x000fe4000fffe1ff */
[----:B------:R-:W-:Y:S02]  /*1570*/  UIMAD UR20, UR6, UR10, UR20 ;  /* 0x0000000a061472a4 */ /* 0x000fe4000f8e0214 */
[----:B------:R-:W-:-:S12]  /*1580*/  UIMAD UR16, UR4, UR12, UR16 ;  /* 0x0000000c041072a4 */ /* 0x000fd8000f8e0210 */
.L_x_19:
[----:B------:R-:W-:Y:S05]  /*1590*/  BRA.U !UP5, `(.L_x_20) ;  /* 0x000000010d0c7547 */ /* 0x000fea000b800000 */
[----:B------:R-:W-:Y:S01]  /*15a0*/  UCGABAR_WAIT ;  /* 0x0000000000007dc7 */ /* 0x000fe20008000000 */
[----:B------:R-:W-:Y:S01]  /*15b0*/  CCTL.IVALL ;  /* 0x00000000ff00798f */ /* 0x000fe20002000000 */
[----:B------:R-:W-:Y:S05]  /*15c0*/  BRA `(.L_x_21) ;  /* 0x0000000000047947 */ /* 0x000fea0003800000 */
.L_x_20:
[----:B------:R-:W-:Y:S06]  /*15d0*/  BAR.SYNC.DEFER_BLOCKING 0x0 ;  /* 0x0000000000007b1d */ /* 0x000fec0000010000 */
.L_x_21:
[----:B------:R-:W-:Y:S05]  /*15e0*/  BRA.U UP0, `(.L_x_22) ;  /* 0x00000011009c7547 */ /* 0x000fea000b800000 */
[----:B------:R-:W1:Y:S01]  /*15f0*/  LDCU UR6, c[0x0][0x38c] ;  /* 0x00007180ff0677ac */ /* 0x000e620008000800 */
[----:B------:R-:W-:Y:S01]  /*1600*/  PLOP3.LUT P1, PT, PT, PT, UP3, 0x80, 0x8 ;  /* 0x000000000008781c */ /* 0x000fe20003f2f038 */
[----:B------:R-:W-:Y:S01]  /*1610*/  IMAD.MOV.U32 R12, RZ, RZ, 0x1 ;  /* 0x00000001ff0c7424 */ /* 0x000fe200078e00ff */
[----:B------:R-:W-:Y:S01]  /*1620*/  ISETP.EQ.OR P2, PT, R0, RZ, P3 ;  /* 0x000000ff0000720c */ /* 0x000fe20001f42670 */
[----:B------:R-:W-:Y:S01]  /*1630*/  UISETP.NE.AND UP1, UPT, UR17, URZ, UPT ;  /* 0x000000ff1100728c */ /* 0x000fe2000bf25270 */
[----:B------:R-:W-:Y:S02]  /*1640*/  PLOP3.LUT P1, PT, P1, PT, PT, 0x8, 0x80 ;  /* 0x000000000080781c */ /* 0x000fe40000f2e170 */
[----:B------:R-:W-:Y:S01]  /*1650*/  CS2R R10, SRZ ;  /* 0x00000000000a7805 */ /* 0x000fe2000001ff00 */
[----:B------:R-:W-:Y:S01]  /*1660*/  IMAD.MOV.U32 R9, RZ, RZ, RZ ;  /* 0x000000ffff097224 */ /* 0x000fe200078e00ff */
[----:B------:R-:W2:Y:S01]  /*1670*/  LDCU UR39, c[0x0][0x370] ;  /* 0x00006e00ff2777ac */ /* 0x000ea20008000800 */
[----:B------:R-:W-:Y:S01]  /*1680*/  IMAD.MOV.U32 R8, RZ, RZ, 0x1 ;  /* 0x00000001ff087424 */ /* 0x000fe200078e00ff */
[----:B------:R-:W3:Y:S01]  /*1690*/  LDCU.64 UR28, c[0x0][0x348] ;  /* 0x00006900ff1c77ac */ /* 0x000ee20008000a00 */
[----:B------:R-:W-:-:S02]  /*16a0*/  USHF.R.U32.HI UR44, URZ, 0x7, UR21 ;  /* 0x00000007ff2c7899 */ /* 0x000fc40008011615 */
[----:B-1----:R-:W-:Y:S02]  /*16b0*/  UIADD3 UR5, UPT, UPT, UR6, 0x7f, URZ ;  /* 0x0000007f06057890 */ /* 0x002fe4000fffe0ff */
[----:B------:R-:W-:Y:S02]  /*16c0*/  UIADD3 UR46, UPT, UPT, UR6, 0xfe, URZ ;  /* 0x000000fe062e7890 */ /* 0x000fe4000fffe0ff */
[----:B------:R-:W-:Y:S01]  /*16d0*/  USHF.R.S32.HI UR4, URZ, 0x1f, UR5 ;  /* 0x0000001fff047899 */ /* 0x000fe20008011405 */
[----:B------:R-:W1:Y:S03]  /*16e0*/  LDCU UR38, c[0x0][0x374] ;  /* 0x00006e80ff2677ac */ /* 0x000e660008000800 */
[----:B------:R-:W-:Y:S02]  /*16f0*/  ULEA.HI UR4, UR4, UR5, URZ, 0x7 ;  /* 0x0000000504047291 */ /* 0x000fe4000f8f38ff */
[----:B------:R-:W-:-:S02]  /*1700*/  USEL UR25, UR37, 0x2, UP1 ;  /* 0x0000000225197887 */ /* 0x000fc40008800000 */
[----:B------:R-:W-:Y:S02]  /*1710*/  USHF.R.S32.HI UR41, URZ, 0x7, UR4 ;  /* 0x00000007ff297899 */ /* 0x000fe40008011404 */
[----:B------:R-:W-:Y:S02]  /*1720*/  UIADD3 UR4, UPT, UPT, UR6, -0x1, URZ ;  /* 0xffffffff06047890 */ /* 0x000fe4000fffe0ff */
[----:B------:R-:W-:Y:S02]  /*1730*/  UISETP.LT.U32.AND UP0, UPT, UR41, 0x3, UPT ;  /* 0x000000032900788c */ /* 0x000fe4000bf01070 */
[----:B------:R-:W-:Y:S02]  /*1740*/  UISETP.GE.U32.AND UP2, UPT, UR4, -0xff, UPT ;  /* 0xffffff010400788c */ /* 0x000fe4000bf46070 */
[----:B------:R-:W-:Y:S01]  /*1750*/  USEL UR40, UR41, 0x3, UP0 ;  /* 0x0000000329287887 */ /* 0x000fe20008000000 */
[----:B------:R-:W-:-:S03]  /*1760*/  UMOV UR5, URZ ;  /* 0x000000ff00057c82 */ /* 0x000fc60008000000 */
[----:B------:R-:W-:Y:S02]  /*1770*/  UIADD3 UR24, UPT, UPT, UR40, -0x1, URZ ;  /* 0xffffffff28187890 */ /* 0x000fe4000fffe0ff */
[----:B------:R-:W-:-:S03]  /*1780*/  UIADD3 UR43, UPT, UPT, UR41, -UR40, URZ ;  /* 0x80000028292b7290 */ /* 0x000fc6000fffe0ff */
[----:B------:R-:W-:-:S04]  /*1790*/  @UP2 UIADD3 UR24, UPT, UPT, UR40, URZ, URZ ;  /* 0x000000ff28182290 */ /* 0x000fc8000fffe0ff */
[----:B-123--:R-:W-:-:S12]  /*17a0*/  UIADD3 UR24, UPT, UPT, UR24, 0x1, URZ ;  /* 0x0000000118187890 */ /* 0x00efd8000fffe0ff */
.L_x_42:
[----:B------:R-:W-:Y:S01]  /*17b0*/  UISETP.NE.AND UP0, UPT, UR45, URZ, UPT ;  /* 0x000000ff2d00728c */ /* 0x000fe2000bf05270 */
[----:B-1----:R-:W1:Y:S08]  /*17c0*/  S2UR UR45, SR_CgaCtaId ;  /* 0x00000000002d79c3 */ /* 0x002e700000008800 */
[----:B------:R-:W-:Y:S05]  /*17d0*/  BRA.U UP0, `(.L_x_23) ;  /* 0x0000000100347547 */ /* 0x000fea000b800000 */
[----:B------:R-:W2:Y:S01]  /*17e0*/  S2R R0, SR_CgaCtaId ;  /* 0x0000000000007919 */ /* 0x000ea20000008800 */
[----:B------:R-:W-:Y:S02]  /*17f0*/  MOV R3, 0x400 ;  /* 0x0000040000037802 */ /* 0x000fe40000000f00 */
[----:B------:R-:W-:Y:S02]  /*1800*/  SHF.L.U32 R2, R8, 0x1f, RZ ;  /* 0x0000001f08027819 */ /* 0x000fe400000006ff */
[----:B--2---:R-:W-:-:S05]  /*1810*/  LEA R0, R0, R3, 0x18 ;  /* 0x0000000300007211 */ /* 0x004fca00078ec0ff */
[----:B------:R-:W-:-:S04]  /*1820*/  IMAD R3, R9, 0x8, R0 ;  /* 0x0000000809037824 */ /* 0x000fc800078e0200 */
[----:B------:R-:W2:Y:S02]  /*1830*/  SYNCS.PHASECHK.TRANS64.TRYWAIT P0, [R3+URZ+0xd0], R2 ;  /* 0x0000d002030075a7 */ /* 0x000ea400080011ff */
[----:B--2---:R-:W-:Y:S05]  /*1840*/  @!P0 BRA `(.L_x_24) ;  /* 0x0000006c00ec8947 */ /* 0x004fea0003800000 */
.L_x_112:
[----:B------:R-:W-:Y:S01]  /*1850*/  VIADD R9, R9, 0x1 ;  /* 0x0000000109097836 */ /* 0x000fe20000000000 */
[----:B------:R2:W-:Y:S04]  /*1860*/  SYNCS.ARRIVE.TRANS64.A1T0 RZ, [R3+URZ+0xc0], RZ ;  /* 0x0000c0ff03ff79a7 */ /* 0x0005e800081000ff */
[----:B------:R-:W-:-:S04]  /*1870*/  ISETP.NE.AND P0, PT, R9, 0x2, PT ;  /* 0x000000020900780c */ /* 0x000fc80003f05270 */
[----:B------:R-:W-:Y:S02]  /*1880*/  SEL R9, R9, RZ, P0 ;  /* 0x000000ff09097207 */ /* 0x000fe40000000000 */
[----:B--2---:R-:W-:-:S04]  /*1890*/  SEL R3, RZ, 0x1, P0 ;  /* 0x00000001ff037807 */ /* 0x004fc80000000000 */
[----:B------:R-:W-:-:S07]  /*18a0*/  LOP3.LUT R8, R8, R3, RZ, 0x3c, !PT ;  /* 0x0000000308087212 */ /* 0x000fce00078e3cff */
.L_x_23:
[----:B------:R-:W-:Y:S01]  /*18b0*/  UMOV UR6, 0x400 ;  /* 0x0000040000067882 */ /* 0x000fe20000000000 */
[----:B------:R-:W-:Y:S01]  /*18c0*/  SHF.L.U32 R0, R12, 0x1f, RZ ;  /* 0x0000001f0c007819 */ /* 0x000fe200000006ff */
[----:B-1----:R-:W-:Y:S02]  /*18d0*/  ULEA UR6, UR45, UR6, 0x18 ;  /* 0x000000062d067291 */ /* 0x002fe4000f8ec0ff */
[----:B------:R-:W-:Y:S02]  /*18e0*/  UISETP.GE.U32.AND UP0, UPT, UR46, 0xff, UPT ;  /* 0x000000ff2e00788c */ /* 0x000fe4000bf06070 */
[----:B------:R-:W-:Y:S02]  /*18f0*/  ULEA UR4, UR5, UR6, 0x3 ;  /* 0x0000000605047291 */ /* 0x000fe4000f8e18ff */
[----:B------:R-:W-:Y:S02]  /*1900*/  USHF.L.U32 UR11, UR20, 0x7, URZ ;  /* 0x00000007140b7899 */ /* 0x000fe400080006ff */
[----:B------:R-:W-:Y:S01]  /*1910*/  ULEA UR35, UR16, UR44, 0x7 ;  /* 0x0000002c10237291 */ /* 0x000fe2000f8e38ff */
[----:B------:R-:W-:-:S04]  /*1920*/  UMOV UR13, URZ ;  /* 0x000000ff000d7c82 */ /* 0x000fc80008000000 */
[----:B------:R1:W2:Y:S01]  /*1930*/  SYNCS.PHASECHK.TRANS64.TRYWAIT P0, [UR4+0x18], R0 ;  /* 0x00001800ff0075a7 */ /* 0x0002a20008001104 */
[----:B------:R-:W-:Y:S06]  /*1940*/  BRA.U !UP0, `(.L_x_25) ;  /* 0x0000000108bc7547 */ /* 0x000fec000b800000 */
[----:B------:R-:W-:Y:S01]  /*1950*/  UMOV UR7, URZ ;  /* 0x000000ff00077c82 */ /* 0x000fe20008000000 */
[----:B------:R-:W-:-:S05]  /*1960*/  UMOV UR4, UR5 ;  /* 0x0000000500047c82 */ /* 0x000fca0008000000 */
.L_x_31:
[----:B------:R-:W-:Y:S01]  /*1970*/  ULEA UR33, UR4, UR6, 0x3 ;  /* 0x0000000604217291 */ /* 0x000fe2000f8e18ff */
[----:B--2---:R-:W-:Y:S01]  /*1980*/  @!P3 MOV R2, 0x8000 ;  /* 0x000080000002b802 */ /* 0x004fe20000000f00 */
[----:B--2-4-:R-:W-:Y:S10]  /*1990*/  @P0 BRA `(.L_x_26) ;  /* 0x00000000000c0947 */ /* 0x014ff40003800000 */
[----:B------:R-:W-:-:S04]  /*19a0*/  SHF.L.U32 R3, R12, 0x1f, RZ ;  /* 0x0000001f0c037819 */ /* 0x000fc800000006ff */
[----:B------:R-:W2:Y:S02]  /*19b0*/  SYNCS.PHASECHK.TRANS64.TRYWAIT P0, [UR33+0x18], R3 ;  /* 0x00001803ff0075a7 */ /* 0x000ea40008001121 */
[----:B--2---:R-:W-:Y:S05]  /*19c0*/  @!P0 BRA `(.L_x_27) ;  /* 0x0000006c00a08947 */ /* 0x004fea0003800000 */
.L_x_26:
[----:B------:R2:W-:Y:S01]  /*19d0*/  @!P3 SYNCS.ARRIVE.TRANS64 RZ, [UR33], R2 ;  /* 0x00000002ffffb9a7 */ /* 0x0005e20008000021 */
[----:B------:R-:W-:-:S04]  /*19e0*/  ULOP3.LUT UR5, UR25, 0x2, URZ, 0xfc, !UPT ;  /* 0x0000000219057892 */ /* 0x000fc8000f8efcff */
[----:B------:R-:W-:-:S09]  /*19f0*/  UISETP.NE.AND UP0, UPT, UR5, 0x2, UPT ;  /* 0x000000020500788c */ /* 0x000fd2000bf05270 */
[----:B------:R-:W-:Y:S05]  /*1a00*/  BRA.U UP0, `(.L_x_28) ;  /* 0x0000000100047547 */ /* 0x000fea000b800000 */
[----:B------:R-:W-:Y:S05]  /*1a10*/  BPT.TRAP 0x1 ;  /* 0x000000040000795c */ /* 0x000fea0000300000 */
.L_x_28:
[----:B------:R-:W-:Y:S04]  /*1a20*/  BSSY.RECONVERGENT B0, `(.L_x_29) ;  /* 0x0000003000007945 */ /* 0x000fe80003800200 */
[----:B------:R-:W-:Y:S05]  /*1a30*/  @P2 BRA `(.L_x_30) ;  /* 0x0000000000042947 */ /* 0x000fea0003800000 */
[----:B------:R-:W-:Y:S05]  /*1a40*/  BPT.TRAP 0x1 ;  /* 0x000000040000795c */ /* 0x000fea0000300000 */
.L_x_30:
[----:B------:R-:W-:Y:S05]  /*1a50*/  BSYNC.RECONVERGENT B0 ;  /* 0x0000000000007941 */ /* 0x000fea0003800200 */
.L_x_29:
[----:B------:R-:W-:Y:S02]  /*1a60*/  UIADD3 UR5, UPT, UPT, UR4, 0x1, URZ ;  /* 0x0000000104057890 */ /* 0x000fe4000fffe0ff */
[----:B------:R-:W-:Y:S02]  /*1a70*/  UIADD3 UR16, UP1, UPT, UR28, 0x80, URZ ;  /* 0x000000801c107890 */ /* 0x000fe4000ff3e0ff */
[----:B------:R-:W-:Y:S02]  /*1a80*/  UISETP.NE.AND UP0, UPT, UR5, 0x3, UPT ;  /* 0x000000030500788c */ /* 0x000fe4000bf05270 */
[----:B------:R-:W-:Y:S02]  /*1a90*/  USHF.L.U32 UR34, UR7, 0x7, URZ ;  /* 0x0000000707227899 */ /* 0x000fe400080006ff */
[----:B------:R-:W-:Y:S02]  /*1aa0*/  USEL UR9, URZ, 0x1, UP0 ;  /* 0x00000001ff097887 */ /* 0x000fe40008000000 */
[----:B------:R-:W-:-:S02]  /*1ab0*/  USEL UR5, UR5, URZ, UP0 ;  /* 0x000000ff05057287 */ /* 0x000fc40008000000 */
[----:B------:R-:W-:Y:S02]  /*1ac0*/  UIADD3 UR14, UP0, UPT, UR28, 0x180, URZ ;  /* 0x000001801c0e7890 */ /* 0x000fe4000ff1e0ff */
[----:B------:R-:W-:Y:S01]  /*1ad0*/  ULEA UR8, UR5, UR6, 0x3 ;  /* 0x0000000605087291 */ /* 0x000fe2000f8e18ff */
[----:B------:R-:W-:Y:S01]  /*1ae0*/  LOP3.LUT R12, R12, UR9, RZ, 0x3c, !PT ;  /* 0x000000090c0c7c12 */ /* 0x000fe2000f8e3cff */
[----:B------:R-:W-:Y:S02]  /*1af0*/  UIADD3.X UR17, UPT, UPT, URZ, UR29, URZ, UP1, !UPT ;  /* 0x0000001dff117290 */ /* 0x000fe40008ffe4ff */
[----:B------:R-:W-:Y:S01]  /*1b00*/  UIADD3.X UR15, UPT, UPT, URZ, UR29, URZ, UP0, !UPT ;  /* 0x0000001dff0f7290 */ /* 0x000fe200087fe4ff */
[----:B-1----:R-:W-:Y:S01]  /*1b10*/  SHF.L.U32 R0, R12, 0x1f, RZ ;  /* 0x0000001f0c007819 */ /* 0x002fe200000006ff */
[----:B------:R-:W-:Y:S01]  /*1b20*/  UMOV UR18, 0x0 ;  /* 0x0000000000127882 */ /* 0x000fe20000000000 */
[----:B------:R-:W-:Y:S01]  /*1b30*/  UMOV UR19, 0x10000000 ;  /* 0x1000000000137882 */ /* 0x000fe20000000000 */
[----:B------:R-:W-:Y:S01]  /*1b40*/  UMOV UR12, UR36 ;  /* 0x00000024000c7c82 */ /* 0x000fe20008000000 */
[----:B------:R3:W4:Y:S01]  /*1b50*/  SYNCS.PHASECHK.TRANS64.TRYWAIT P0, [UR8+0x18], R0 ;  /* 0x00001800ff0075a7 */ /* 0x0007220008001108 */
[----:B------:R-:W-:Y:S01]  /*1b60*/  USHF.L.U32 UR8, UR4, 0xe, URZ ;  /* 0x0000000e04087899 */ /* 0x000fe200080006ff */
[----:B------:R-:W-:-:S02]  /*1b70*/  UMOV UR9, UR33 ;  /* 0x0000002100097c82 */ /* 0x000fc40008000000 */
[----:B------:R-:W-:Y:S01]  /*1b80*/  UMOV UR4, 0x30000 ;  /* 0x0003000000047882 */ /* 0x000fe20000000000 */
[----:B------:R-:W-:Y:S02]  /*1b90*/  ULOP3.LUT UR32, UR8, UR21, URZ, 0xfc, !UPT ;  /* 0x0000001508207292 */ /* 0x000fe4000f8efcff */
[----:B------:R-:W-:Y:S02]  /*1ba0*/  UIADD3 UR8, UPT, UPT, UR6, 0x14400, UR8 ;  /* 0x0001440006087890 */ /* 0x000fe4000fffe008 */
[----:B------:R-:W-:Y:S01]  /*1bb0*/  UIADD3 UR32, UPT, UPT, UR6, 0x8400, UR32 ;  /* 0x0000840006207890 */ /* 0x000fe2000fffe020 */
[----:B------:R-:W-:Y:S01]  /*1bc0*/  UMOV UR10, UR34 ;  /* 0x00000022000a7c82 */ /* 0x000fe20008000000 */
[----:B------:R-:W-:Y:S01]  /*1bd0*/  UIADD3 UR7, UPT, UPT, UR7, 0x1, URZ ;  /* 0x0000000107077890 */ /* 0x000fe2000fffe0ff */
[----:B------:R-:W-:-:S03]  /*1be0*/  UMOV UR13, UR24 ;  /* 0x00000018000d7c82 */ /* 0x000fc60008000000 */
[----:B------:R-:W-:-:S03]  /*1bf0*/  UISETP.NE.AND UP0, UPT, UR7, UR24, UPT ;  /* 0x000000180700728c */ /* 0x000fc6000bf05270 */
[----:B------:R1:W-:Y:S01]  /*1c00*/  UTMALDG.3D.MULTICAST [UR32], [UR16], UR4, desc[UR18] ;  /* 0x00001220100073b4 */ /* 0x0003e20008011804 */
[----:B------:R3:W-:Y:S01]  /*1c10*/  UTMALDG.3D [UR8], [UR14], desc[UR18] ;  /* 0x000012080e0075b4 */ /* 0x0007e20008011000 */
[----:B-1----:R-:W-:-:S04]  /*1c20*/  UMOV UR4, UR5 ;  /* 0x0000000500047c82 */ /* 0x002fc80008000000 */
[----:B---3--:R-:W-:Y:S05]  /*1c30*/  BRA.U UP0, `(.L_x_31) ;  /* 0xfffffffd004c7547 */ /* 0x008fea000b83ffff */
.L_x_25:
[----:B------:R-:W-:Y:S01]  /*1c40*/  ULEA UR4, UR5, UR6, 0x3 ;  /* 0x0000000605047291 */ /* 0x000fe2000f8e18ff */
[----:B-1----:R-:W-:Y:S01]  /*1c50*/  SHF.L.U32 R0, R12, 0x1f, RZ ;  /* 0x0000001f0c007819 */ /* 0x002fe200000006ff */
[----:B------:R-:W-:Y:S01]  /*1c60*/  @!P1 SYNCS.ARRIVE.TRANS64.A1T0 RZ, [UR6+0x58], RZ ;  /* 0x000058ffffff99a7 */ /* 0x000fe20008100006 */
[----:B------:R-:W-:-:S06]  /*1c70*/  UISETP.GT.AND UP0, UPT, UR41, UR40, UPT ;  /* 0x000000282900728c */ /* 0x000fcc000bf04270 */
[----:B--2-4-:R1:W2:Y:S03]  /*1c80*/  SYNCS.PHASECHK.TRANS64.TRYWAIT P0, [UR4+0x18], R0 ;  /* 0x00001800ff0075a7 */ /* 0x0142a60008001104 */
[----:B------:R-:W-:Y:S05]  /*1c90*/  BRA.U !UP0, `(.L_x_32) ;  /* 0x0000000108c07547 */ /* 0x000fea000b800000 */
[----:B------:R-:W-:Y:S01]  /*1ca0*/  UIADD3 UR26, UPT, UPT, UR43, UR13, URZ ;  /* 0x0000000d2b1a7290 */ /* 0x000fe2000fffe0ff */
[----:B------:R-:W-:-:S11]  /*1cb0*/  UMOV UR4, UR5 ;  /* 0x0000000500047c82 */ /* 0x000fd60008000000 */
.L_x_38:
[----:B------:R-:W-:Y:S01]  /*1cc0*/  ULEA UR17, UR4, UR6, 0x3 ;  /* 0x0000000604117291 */ /* 0x000fe2000f8e18ff */
[----:B--2---:R-:W-:Y:S01]  /*1cd0*/  @!P3 MOV R2, 0x8000 ;  /* 0x000080000002b802 */ /* 0x004fe20000000f00 */
[----:B--2-4-:R-:W-:Y:S10]  /*1ce0*/  @P0 BRA `(.L_x_33) ;  /* 0x00000000000c0947 */ /* 0x014ff40003800000 */
[----:B------:R-:W-:-:S04]  /*1cf0*/  SHF.L.U32 R3, R12, 0x1f, RZ ;  /* 0x0000001f0c037819 */ /* 0x000fc800000006ff */
[----:B------:R-:W2:Y:S02]  /*1d00*/  SYNCS.PHASECHK.TRANS64.TRYWAIT P0, [UR17+0x18], R3 ;  /* 0x00001803ff0075a7 */ /* 0x000ea40008001111 */
[----:B--2---:R-:W-:Y:S05]  /*1d10*/  @!P0 BRA `(.L_x_34) ;  /* 0x0000006800e48947 */ /* 0x004fea0003800000 */
.L_x_33:
[----:B------:R2:W-:Y:S01]  /*1d20*/  @!P3 SYNCS.ARRIVE.TRANS64 RZ, [UR17], R2 ;  /* 0x00000002ffffb9a7 */ /* 0x0005e20008000011 */
[----:B------:R-:W-:-:S04]  /*1d30*/  ULOP3.LUT UR5, UR25, 0x2, URZ, 0xfc, !UPT ;  /* 0x0000000219057892 */ /* 0x000fc8000f8efcff */
[----:B------:R-:W-:-:S09]  /*1d40*/  UISETP.NE.AND UP0, UPT, UR5, 0x2, UPT ;  /* 0x000000020500788c */ /* 0x000fd2000bf05270 */
[----:B------:R-:W-:Y:S05]  /*1d50*/  BRA.U UP0, `(.L_x_35) ;  /* 0x0000000100047547 */ /* 0x000fea000b800000 */
[----:B------:R-:W-:Y:S05]  /*1d60*/  BPT.TRAP 0x1 ;  /* 0x000000040000795c */ /* 0x000fea0000300000 */
.L_x_35:
[----:B------:R-:W-:Y:S04]  /*1d70*/  BSSY.RECONVERGENT B0, `(.L_x_36) ;  /* 0x0000003000007945 */ /* 0x000fe80003800200 */
[----:B------:R-:W-:Y:S05]  /*1d80*/  @P2 BRA `(.L_x_37) ;  /* 0x0000000000042947 */ /* 0x000fea0003800000 */
[----:B------:R-:W-:Y:S05]  /*1d90*/  BPT.TRAP 0x1 ;  /* 0x000000040000795c */ /* 0x000fea0000300000 */
.L_x_37:
[----:B------:R-:W-:Y:S05]  /*1da0*/  BSYNC.RECONVERGENT B0 ;  /* 0x0000000000007941 */ /* 0x000fea0003800200 */
.L_x_36:
[----:B------:R-:W-:Y:S02]  /*1db0*/  UIADD3 UR5, UPT, UPT, UR4, 0x1, URZ ;  /* 0x0000000104057890 */ /* 0x000fe4000fffe0ff */
[----:B------:R-:W-:Y:S02]  /*1dc0*/  UIADD3 UR14, UP1, UPT, UR28, 0x80, URZ ;  /* 0x000000801c0e7890 */ /* 0x000fe4000ff3e0ff */
[----:B------:R-:W-:Y:S02]  /*1dd0*/  UISETP.NE.AND UP0, UPT, UR5, 0x3, UPT ;  /* 0x000000030500788c */ /* 0x000fe4000bf05270 */
[----:B------:R-:W-:Y:S02]  /*1de0*/  USHF.L.U32 UR18, UR13, 0x7, URZ ;  /* 0x000000070d127899 */ /* 0x000fe400080006ff */
[----:B------:R-:W-:Y:S02]  /*1df0*/  USEL UR8, URZ, 0x1, UP0 ;  /* 0x00000001ff087887 */ /* 0x000fe40008000000 */
[----:B------:R-:W-:-:S02]  /*1e00*/  USEL UR5, UR5, URZ, UP0 ;  /* 0x000000ff05057287 */ /* 0x000fc40008000000 */
[----:B------:R-:W-:Y:S02]  /*1e10*/  UIADD3 UR22, UP0, UPT, UR28, 0x180, URZ ;  /* 0x000001801c167890 */ /* 0x000fe4000ff1e0ff */
[----:B------:R-:W-:Y:S01]  /*1e20*/  LOP3.LUT R12, R12, UR8, RZ, 0x3c, !PT ;  /* 0x000000080c0c7c12 */ /* 0x000fe2000f8e3cff */
[----:B------:R-:W-:Y:S02]  /*1e30*/  USHF.L.U32 UR8, UR4, 0xe, URZ ;  /* 0x0000000e04087899 */ /* 0x000fe400080006ff */
[----:B------:R-:W-:Y:S01]  /*1e40*/  ULEA UR7, UR5, UR6, 0x3 ;  /* 0x0000000605077291 */ /* 0x000fe2000f8e18ff */
[----:B-1----:R-:W-:Y:S01]  /*1e50*/  SHF.L.U32 R0, R12, 0x1f, RZ ;  /* 0x0000001f0c007819 */ /* 0x002fe200000006ff */
[----:B------:R-:W-:Y:S02]  /*1e60*/  ULOP3.LUT UR16, UR8, UR21, URZ, 0xfc, !UPT ;  /* 0x0000001508107292 */ /* 0x000fe4000f8efcff */
[----:B------:R-:W-:Y:S02]  /*1e70*/  UIADD3.X UR15, UPT, UPT, URZ, UR29, URZ, UP1, !UPT ;  /* 0x0000001dff0f7290 */ /* 0x000fe40008ffe4ff */
[----:B------:R-:W-:-:S02]  /*1e80*/  UIADD3 UR16, UPT, UPT, UR6, 0x8400, UR16 ;  /* 0x0000840006107890 */ /* 0x000fc4000fffe010 */
[----:B------:R-:W-:Y:S01]  /*1e90*/  UIADD3 UR8, UPT, UPT, UR6, 0x14400, UR8 ;  /* 0x0001440006087890 */ /* 0x000fe2000fffe008 */
[----:B------:R3:W4:Y:S01]  /*1ea0*/  SYNCS.PHASECHK.TRANS64.TRYWAIT P0, [UR7+0x18], R0 ;  /* 0x00001800ff0075a7 */ /* 0x0007220008001107 */
[----:B------:R-:W-:Y:S01]  /*1eb0*/  UIADD3.X UR23, UPT, UPT, URZ, UR29, URZ, UP0, !UPT ;  /* 0x0000001dff177290 */ /* 0x000fe200087fe4ff */
[----:B------:R-:W-:Y:S01]  /*1ec0*/  UMOV UR4, 0x30000 ;  /* 0x0003000000047882 */ /* 0x000fe20000000000 */
[----:B------:R-:W-:Y:S01]  /*1ed0*/  UMOV UR30, 0x0 ;  /* 0x00000000001e7882 */ /* 0x000fe20000000000 */
[----:B------:R-:W-:Y:S01]  /*1ee0*/  UMOV UR31, 0x10000000 ;  /* 0x10000000001f7882 */ /* 0x000fe20000000000 */
[----:B------:R-:W-:Y:S01]  /*1ef0*/  UMOV UR19, UR35 ;  /* 0x0000002300137c82 */ /* 0x000fe20008000000 */
[----:B------:R-:W-:Y:S01]  /*1f00*/  UMOV UR20, UR36 ;  /* 0x0000002400147c82 */ /* 0x000fe20008000000 */
[----:B------:R-:W-:Y:S01]  /*1f10*/  UMOV UR12, UR36 ;  /* 0x00000024000c7c82 */ /* 0x000fe20008000000 */
[----:B------:R-:W-:Y:S01]  /*1f20*/  UMOV UR9, UR17 ;  /* 0x0000001100097c82 */ /* 0x000fe20008000000 */
[----:B------:R-:W-:Y:S01]  /*1f30*/  UMOV UR10, UR18 ;  /* 0x00000012000a7c82 */ /* 0x000fe20008000000 */
[----:B------:R1:W-:Y:S01]  /*1f40*/  UTMALDG.3D.MULTICAST [UR16], [UR14], UR4, desc[UR30] ;  /* 0x00001e100e0073b4 */ /* 0x0003e20008011804 */
[----:B------:R-:W-:-:S04]  /*1f50*/  UIADD3 UR13, UPT, UPT, UR13, 0x1, URZ ;  /* 0x000000010d0d7890 */ /* 0x000fc8000fffe0ff */
[----:B------:R-:W-:Y:S01]  /*1f60*/  UISETP.NE.AND UP0, UPT, UR13, UR26, UPT ;  /* 0x0000001a0d00728c */ /* 0x000fe2000bf05270 */
[----:B------:R3:W-:Y:S01]  /*1f70*/  UTMALDG.3D [UR8], [UR22], desc[UR30] ;  /* 0x00001e08160075b4 */ /* 0x0007e20008011000 */
[----:B-1----:R-:W-:-:S07]  /*1f80*/  UMOV UR4, UR5 ;  /* 0x0000000500047c82 */ /* 0x002fce0008000000 */
[----:B---3--:R-:W-:Y:S05]  /*1f90*/  BRA.U UP0, `(.L_x_38) ;  /* 0xfffffffd00487547 */ /* 0x008fea000b83ffff */
.L_x_32:
[C---:B------:R-:W-:Y:S01]  /*1fa0*/  LEA R3, R11.reuse, UR6, 0x3 ;  /* 0x000000060b037c11 */ /* 0x040fe2000f8e18ff */
[----:B------:R-:W-:Y:S01]  /*1fb0*/  NOP ;  /* 0x0000000000007918 */ /* 0x000fe20000000000 */
[----:B-1----:R-:W-:Y:S02]  /*1fc0*/  SHF.L.U32 R0, R10, 0x1f, RZ ;  /* 0x0000001f0a007819 */ /* 0x002fe400000006ff */
[----:B------:R-:W-:Y:S02]  /*1fd0*/  LEA R5, R11, UR6, 0x4 ;  /* 0x000000060b057c11 */ /* 0x000fe4000f8e20ff */
[----:B--2-4-:R-:W1:Y:S02]  /*1fe0*/  SYNCS.PHASECHK.TRANS64.TRYWAIT P0, [R3+URZ+0x60], R0 ;  /* 0x00006000030075a7 */ /* 0x014e6400080011ff */
[----:B-1----:R-:W-:Y:S05]  /*1ff0*/  @!P0 BRA `(.L_x_39) ;  /* 0x0000006800448947 */ /* 0x002fea0003800000 */
.L_x_115:
[----:B------:R-:W2:Y:S01]  /*2000*/  LDS.128 R4, [R5+0xf0] ;  /* 0x0000f00005047984 */ /* 0x000ea20000000c00 */
[----:B------:R-:W-:Y:S01]  /*2010*/  UISETP.GE.AND UP0, UPT, UR42, 0x1, UPT ;  /* 0x000000012a00788c */ /* 0x000fe2000bf06270 */
[----:B------:R-:W-:Y:S01]  /*2020*/  @!PT LDS RZ, [RZ] ;  /* 0x00000000fffff984 */ /* 0x000fe20000000800 */
[----:B------:R-:W-:Y:S01]  /*2030*/  @!PT LDS RZ, [RZ] ;  /* 0x00000000fffff984 */ /* 0x000fe20000000800 */
[----:B------:R-:W-:Y:S01]  /*2040*/  @!PT LDS RZ, [RZ] ;  /* 0x00000000fffff984 */ /* 0x000fe20000000800 */
[----:B------:R-:W-:Y:S01]  /*2050*/  @!PT LDS RZ, [RZ] ;  /* 0x00000000fffff984 */ /* 0x000fe20000000800 */
[----:B------:R3:W-:Y:S06]  /*2060*/  MEMBAR.ALL.CTA ;  /* 0x0000000000007992 */ /* 0x0007ec0000008000 */
[----:B---3--:R-:W3:Y:S01]  /*2070*/  FENCE.VIEW.ASYNC.S ;  /* 0x00000000000073c6 */ /* 0x008ee20000000000 */
[----:B--2---:R-:W-:-:S13]  /*2080*/  LOP3.LUT P0, RZ, R6, 0x1, RZ, 0xc0, !PT ;  /* 0x0000000106ff7812 */ /* 0x004fda000780c0ff */
[----:B---3--:R-:W-:Y:S01]  /*2090*/  VOTEU.ANY UP1, P0 ;  /* 0x0000000000ff7886 */ /* 0x008fe20000020100 */
[----:B------:R-:W-:-:S13]  /*20a0*/  PLOP3.LUT P0, PT, PT, PT, UP1, 0x80, 0x8 ;  /* 0x000000000008781c */ /* 0x000fda0003f0f018 */
[----:B-1----:R-:W-:Y:S02]  /*20b0*/  @P0 LOP3.LUT R0, R5, 0xffff, RZ, 0xc0, !PT ;  /* 0x0000ffff05000812 */ /* 0x002fe400078ec0ff */
[----:B------:R-:W-:Y:S02]  /*20c0*/  @P0 MOV R2, R4 ;  /* 0x0000000400020202 */ /* 0x000fe40000000f00 */
[----:B------:R-:W-:Y:S01]  /*20d0*/  @P0 R2UR UR7, R0 ;  /* 0x00000000000702ca */ /* 0x000fe200000e0000 */
[----:B------:R-:W-:Y:S01]  /*20e0*/  VIADD R0, R3, 0x70 ;  /* 0x0000007003007836 */ /* 0x000fe20000000000 */
[----:B------:R-:W-:Y:S02]  /*20f0*/  @P0 SHF.R.U32.HI R4, RZ, 0x10, R5 ;  /* 0x00000010ff040819 */ /* 0x000fe40000011605 */
[----:B------:R-:W-:Y:S02]  /*2100*/  @P0 R2UR UR8, R2 ;  /* 0x00000000020802ca */ /* 0x000fe400000e0000 */
[----:B------:R-:W-:-:S02]  /*2110*/  PRMT R0, RZ, 0x654, R0 ;  /* 0x00000654ff007816 */ /* 0x000fc40000000000 */
[----:B------:R-:W-:Y:S02]  /*2120*/  @P0 R2UR UR4, R4 ;  /* 0x00000000040402ca */ /* 0x000fe400000e0000 */
[----:B------:R1:W-:Y:S03]  /*2130*/  SYNCS.ARRIVE.TRANS64.RED.A1T0 RZ, [R0+URZ], RZ ;  /* 0x000000ff00ff79a7 */ /* 0x0003e600081004ff */
[----:B------:R-:W-:-:S04]  /*2140*/  @UP1 UMOV UR27, UR7 ;  /* 0x00000007001b1c82 */ /* 0x000fc80008000000 */
[----:B------:R-:W-:-:S04]  /*2150*/  @UP1 UMOV UR37, UR8 ;  /* 0x0000000800251c82 */ /* 0x000fc80008000000 */
[----:B------:R-:W-:Y:S01]  /*2160*/  @UP1 UMOV UR36, UR4 ;  /* 0x0000000400241c82 */ /* 0x000fe20008000000 */
[----:B------:R-:W-:Y:S05]  /*2170*/  BRA.U !UP0, `(.L_x_40) ;  /* 0x0000000108d47547 */ /* 0x000fea000b800000 */
[----:B------:R-:W2:Y:S01]  /*2180*/  LDCU.128 UR12, c[0x0][0xb10] ;  /* 0x00016200ff0c77ac */ /* 0x000ea20008000c00 */
[----:B------:R-:W3:Y:S01]  /*2190*/  LDCU UR26, c[0x0][0xb20] ;  /* 0x00016400ff1a77ac */ /* 0x000ee20008000800 */
[----:B------:R-:W4:Y:S01]  /*21a0*/  LDCU UR20, c[0x0][0xb0c] ;  /* 0x00016180ff1477ac */ /* 0x000f220008000800 */
[----:B------:R-:W1:Y:S01]  /*21b0*/  LDCU.64 UR10, c[0x0][0xb28] ;  /* 0x00016500ff0a77ac */ /* 0x000e620008000a00 */
[----:B------:R-:W-:Y:S02]  /*21c0*/  UISETP.NE.AND UP3, UPT, UR42, 0x1, UPT ;  /* 0x000000012a00788c */ /* 0x000fe4000bf65270 */
[----:B--2---:R-:W-:Y:S02]  /*21d0*/  UIMAD.WIDE.U32 UR16, UR38, UR15, URZ ;  /* 0x0000000f261072a5 */ /* 0x004fe4000f8e00ff */
[----:B------:R-:W-:Y:S02]  /*21e0*/  UIMAD.WIDE.U32 UR8, UR39, UR12, URZ ;  /* 0x0000000c270872a5 */ /* 0x000fe4000f8e00ff */
[----:B------:R-:W-:-:S02]  /*21f0*/  UISETP.NE.AND UP0, UPT, UR14, 0x1, UPT ;  /* 0x000000010e00788c */ /* 0x000fc4000bf05270 */
[----:B------:R-:W-:Y:S01]  /*2200*/  UIMAD.WIDE.U32 UR22, UR27, UR15, URZ ;  /* 0x0000000f1b1672a5 */ /* 0x000fe2000f8e00ff */
[----:B------:R-:W-:Y:S02]  /*2210*/  UMOV UR16, UR17 ;  /* 0x0000001100107c82 */ /* 0x000fe40008000000 */
[----:B------:R-:W-:Y:S01]  /*2220*/  UMOV UR8, UR9 ;  /* 0x0000000900087c82 */ /* 0x000fe20008000000 */
[----:B---3--:R-:W-:Y:S02]  /*2230*/  USHF.R.U32.HI UR16, URZ, UR26, UR16 ;  /* 0x0000001aff107299 */ /* 0x008fe40008011610 */
[----:B----4-:R-:W-:Y:S02]  /*2240*/  UISETP.NE.AND UP2, UPT, UR20, 0x1, UPT ;  /* 0x000000011400788c */ /* 0x010fe4000bf45270 */
[----:B------:R-:W-:Y:S02]  /*2250*/  USHF.R.U32.HI UR8, URZ, UR13, UR8 ;  /* 0x0000000dff087299 */ /* 0x000fe40008011608 */
[----:B------:R-:W-:-:S02]  /*2260*/  USEL UR7, UR38, UR16, !UP0 ;  /* 0x0000001026077287 */ /* 0x000fc4000c000000 */
[----:B------:R-:W-:Y:S02]  /*2270*/  USEL UR8, UR39, UR8, !UP2 ;  /* 0x0000000827087287 */ /* 0x000fe4000d000000 */
[----:B-1----:R-:W-:Y:S01]  /*2280*/  UIMAD.WIDE.U32 UR16, UR7, UR10, URZ ;  /* 0x0000000a071072a5 */ /* 0x002fe2000f8e00ff */
[----:B------:R-:W-:Y:S01]  /*2290*/  UMOV UR4, UR23 ;  /* 0x0000001700047c82 */ /* 0x000fe20008000000 */
[----:B------:R-:W-:Y:S02]  /*22a0*/  UIMAD.WIDE.U32 UR18, UR37, UR12, URZ ;  /* 0x0000000c251272a5 */ /* 0x000fe4000f8e00ff */
[----:B------:R-:W-:-:S03]  /*22b0*/  UIMAD.WIDE.U32 UR22, UR8, UR10, URZ ;  /* 0x0000000a081672a5 */ /* 0x000fc6000f8e00ff */
[----:B------:R-:W-:Y:S01]  /*22c0*/  UMOV UR16, UR17 ;  /* 0x0000001100107c82 */ /* 0x000fe20008000000 */
[----:B------:R-:W-:Y:S02]  /*22d0*/  USHF.R.U32.HI UR4, URZ, UR26, UR4 ;  /* 0x0000001aff047299 */ /* 0x000fe40008011604 */
[----:B------:R-:W-:Y:S01]  /*22e0*/  @UP3 USHF.R.U32.HI UR7, URZ, UR11, UR16 ;  /* 0x0000000bff073299 */ /* 0x000fe20008011610 */
[----:B------:R-:W-:Y:S01]  /*22f0*/  UMOV UR18, UR19 ;  /* 0x0000001300127c82 */ /* 0x000fe20008000000 */
[----:B------:R-:W-:Y:S01]  /*2300*/  UMOV UR22, UR23 ;  /* 0x0000001700167c82 */ /* 0x000fe20008000000 */
[----:B------:R-:W-:Y:S02]  /*2310*/  USHF.R.U32.HI UR13, URZ, UR13, UR18 ;  /* 0x0000000dff0d7299 */ /* 0x000fe40008011612 */
[----:B------:R-:W-:Y:S02]  /*2320*/  USEL UR4, UR27, UR4, !UP0 ;  /* 0x000000041b047287 */ /* 0x000fe4000c000000 */
[----:B------:R-:W-:-:S02]  /*2330*/  @UP3 USHF.R.U32.HI UR8, URZ, UR11, UR22 ;  /* 0x0000000bff083299 */ /* 0x000fc40008011616 */
[----:B------:R-:W-:Y:S02]  /*2340*/  UIMAD UR9, UR42, UR7, URZ ;  /* 0x000000072a0972a4 */ /* 0x000fe4000f8e02ff */
[----:B------:R-:W-:Y:S02]  /*2350*/  USEL UR7, UR37, UR13, !UP2 ;  /* 0x0000000d25077287 */ /* 0x000fe4000d000000 */
[----:B------:R-:W-:Y:S02]  /*2360*/  UIMAD UR12, UR42, UR8, URZ ;  /* 0x000000082a0c72a4 */ /* 0x000fe4000f8e02ff */
[----:B------:R-:W-:Y:S02]  /*2370*/  UISETP.GE.AND UP0, UPT, UR4, UR9, UPT ;  /* 0x000000090400728c */ /* 0x000fe4000bf06270 */
[----:B------:R-:W-:Y:S02]  /*2380*/  UIMAD.WIDE.U32 UR16, UR4, UR10, URZ ;  /* 0x0000000a041072a5 */ /* 0x000fe4000f8e00ff */
[----:B------:R-:W-:-:S02]  /*2390*/  UISETP.GE.OR UP0, UPT, UR7, UR12, UP0 ;  /* 0x0000000c0700728c */ /* 0x000fc40008706670 */
        /* <DEDUP_REMOVED lines=19> */
.L_x_40:
[----:B------:R-:W2:Y:S02]  /*24d0*/  LDCU UR4, c[0x0][0xb30] ;  /* 0x00016600ff0477ac */ /* 0x000ea40008000800 */
[----:B--2---:R-:W-:-:S09]  /*24e0*/  UISETP.NE.AND UP0, UPT, UR4, 0x1, UPT ;  /* 0x000000010400788c */ /* 0x004fd2000bf05270 */
[----:B------:R-:W-:Y:S05]  /*24f0*/  BRA.U UP0, `(.L_x_41) ;  /* 0x0000000100447547 */ /* 0x000fea000b800000 */
[----:B------:R-:W2:Y:S01]  /*2500*/  LDCU.128 UR12, c[0x0][0xb10] ;  /* 0x00016200ff0c77ac */ /* 0x000ea20008000c00 */
[----:B------:R-:W3:Y:S01]  /*2510*/  LDCU UR16, c[0x0][0xb0c] ;  /* 0x00016180ff1077ac */ /* 0x000ee20008000800 */
[----:B------:R-:W4:Y:S01]  /*2520*/  LDCU UR17, c[0x0][0xb20] ;  /* 0x00016400ff1177ac */ /* 0x000f220008000800 */
[----:B--2---:R-:W-:Y:S02]  /*2530*/  UIMAD.WIDE.U32 UR10, UR37, UR12, URZ ;  /* 0x0000000c250a72a5 */ /* 0x004fe4000f8e00ff */
[----:B------:R-:W-:Y:S02]  /*2540*/  UIMAD.WIDE.U32 UR8, UR27, UR15, URZ ;  /* 0x0000000f1b0872a5 */ /* 0x000fe4000f8e00ff */
[----:B---3--:R-:W-:Y:S02]  /*2550*/  UISETP.NE.AND UP2, UPT, UR16, 0x1, UPT ;  /* 0x000000011000788c */ /* 0x008fe4000bf45270 */
[----:B------:R-:W-:Y:S01]  /*2560*/  UISETP.NE.AND UP0, UPT, UR14, 0x1, UPT ;  /* 0x000000010e00788c */ /* 0x000fe2000bf05270 */
[----:B------:R-:W-:-:S02]  /*2570*/  UMOV UR7, UR11 ;  /* 0x0000000b00077c82 */ /* 0x000fc40008000000 */
[----:B------:R-:W-:Y:S01]  /*2580*/  UMOV UR4, UR9 ;  /* 0x0000000900047c82 */ /* 0x000fe20008000000 */
[----:B------:R-:W-:Y:S02]  /*2590*/  USHF.R.U32.HI UR7, URZ, UR13, UR7 ;  /* 0x0000000dff077299 */ /* 0x000fe40008011607 */
[----:B----4-:R-:W-:Y:S02]  /*25a0*/  USHF.R.U32.HI UR4, URZ, UR17, UR4 ;  /* 0x00000011ff047299 */ /* 0x010fe40008011604 */
[----:B------:R-:W-:Y:S02]  /*25b0*/  USEL UR7, UR37, UR7, !UP2 ;  /* 0x0000000725077287 */ /* 0x000fe4000d000000 */
[----:B------:R-:W-:-:S04]  /*25c0*/  USEL UR4, UR27, UR4, !UP0 ;  /* 0x000000041b047287 */ /* 0x000fc8000c000000 */
[----:B------:R-:W-:Y:S02]  /*25d0*/  UIADD3 UR8, UPT, UPT, UR7, -UR4, URZ ;  /* 0x8000000407087290 */ /* 0x000fe4000fffe0ff */
[----:B------:R-:W-:Y:S02]  /*25e0*/  UIADD3 UR4, UPT, UPT, -UR7, UR4, URZ ;  /* 0x0000000407047290 */ /* 0x000fe4000fffe1ff */
[----:B------:R-:W-:Y:S02]  /*25f0*/  UIMAD UR27, UR8, UR14, UR27 ;  /* 0x0000000e081b72a4 */ /* 0x000fe4000f8e021b */
[----:B------:R-:W-:-:S12]  /*2600*/  UIMAD UR37, UR4, UR16, UR37 ;  /* 0x00000010042572a4 */ /* 0x000fd8000f8e0225 */
.L_x_41:
[----:B------:R-:W-:Y:S01]  /*2610*/  VIADD R11, R11, 0x1 ;  /* 0x000000010b0b7836 */ /* 0x000fe20000000000 */
[----:B------:R-:W-:Y:S01]  /*2620*/  R2UR UR4, R160 ;  /* 0x00000000a00472ca */ /* 0x000fe200000e0000 */
[----:B------:R-:W-:Y:S01]  /*2630*/  UIADD3 UR20, UPT, UPT, UR27, UR63, URZ ;  /* 0x0000003f1b147290 */ /* 0x000fe2000fffe0ff */
[----:B------:R-:W-:Y:S02]  /*2640*/  PLOP3.LUT P1, PT, PT, PT, PT, 0x80, 0x8 ;  /* 0x000000000008781c */ /* 0x000fe40003f2f070 */
[----:B------:R-:W-:-:S04]  /*2650*/  ISETP.NE.AND P0, PT, R11, 0x2, PT ;  /* 0x000000020b00780c */ /* 0x000fc80003f05270 */
[----:B------:R-:W-:Y:S02]  /*2660*/  SEL R3, RZ, 0x1, P0 ;  /* 0x00000001ff037807 */ /* 0x000fe40000000000 */
[----:B------:R-:W-:Y:S02]  /*2670*/  SEL R11, R11, RZ, P0 ;  /* 0x000000ff0b0b7207 */ /* 0x000fe40000000000 */
[----:B------:R-:W-:Y:S01]  /*2680*/  LOP3.LUT R10, R10, R3, RZ, 0x3c, !PT ;  /* 0x000000030a0a7212 */ /* 0x000fe200078e3cff */
[----:B------:R-:W-:Y:S01]  /*2690*/  UIADD3 UR16, UPT, UPT, UR37, UR4, URZ ;  /* 0x0000000425107290 */ /* 0x000fe2000fffe0ff */
[----:B------:R-:W-:Y:S11]  /*26a0*/  BRA.U UP1, `(.L_x_42) ;  /* 0xfffffff101407547 */ /* 0x000ff6000b83ffff */
[----:B------:R-:W-:Y:S01]  /*26b0*/  UIADD3 UR6, UPT, UPT, UR6, 0x18, URZ ;  /* 0x0000001806067890 */ /* 0x000fe2000fffe0ff */
[----:B------:R-:W-:-:S03]  /*26c0*/  SHF.L.U32 R3, R12, 0x1f, RZ ;  /* 0x0000001f0c037819 */ /* 0x000fc600000006ff */
[----:B------:R-:W-:-:S09]  /*26d0*/  ULEA UR4, UR5, UR6, 0x3 ;  /* 0x0000000605047291 */ /* 0x000fd2000f8e18ff */
[----:B------:R-:W2:Y:S02]  /*26e0*/  SYNCS.PHASECHK.TRANS64.TRYWAIT P0, [UR4], R3 ;  /* 0x00000003ff0075a7 */ /* 0x000ea40008001104 */
[----:B--2---:R-:W-:Y:S05]  /*26f0*/  @!P0 BRA `(.L_x_43) ;  /* 0x0000006000988947 */ /* 0x004fea0003800000 */
.L_x_117:
[----:B------:R-:W-:-:S04]  /*2700*/  UIADD3 UR4, UPT, UPT, UR5, 0x1, URZ ;  /* 0x0000000105047890 */ /* 0x000fc8000fffe0ff */
[----:B------:R-:W-:-:S04]  /*2710*/  UISETP.NE.AND UP0, UPT, UR4, 0x3, UPT ;  /* 0x000000030400788c */ /* 0x000fc8000bf05270 */
[----:B------:R-:W-:Y:S02]  /*2720*/  USEL UR7, URZ, 0x1, UP0 ;  /* 0x00000001ff077887 */ /* 0x000fe40008000000 */
[----:B------:R-:W-:-:S04]  /*2730*/  USEL UR4, UR4, URZ, UP0 ;  /* 0x000000ff04047287 */ /* 0x000fc80008000000 */
[----:B------:R-:W-:Y:S01]  /*2740*/  ULEA UR5, UR4, UR6, 0x3 ;  /* 0x0000000604057291 */ /* 0x000fe2000f8e18ff */
[----:B------:R-:W-:-:S04]  /*2750*/  LOP3.LUT R12, R12, UR7, RZ, 0x3c, !PT ;  /* 0x000000070c0c7c12 */ /* 0x000fc8000f8e3cff */
[----:B-1----:R-:W-:-:S04]  /*2760*/  SHF.L.U32 R3, R12, 0x1f, RZ ;  /* 0x0000001f0c037819 */ /* 0x002fc800000006ff */
[----:B------:R-:W1:Y:S02]  /*2770*/  SYNCS.PHASECHK.TRANS64.TRYWAIT P0, [UR5], R3 ;  /* 0x00000003ff0075a7 */ /* 0x000e640008001105 */
[----:B-1----:R-:W-:Y:S05]  /*2780*/  @!P0 BRA `(.L_x_44) ;  /* 0x00000060008c8947 */ /* 0x002fea0003800000 */
.L_x_119:
[----:B------:R-:W-:-:S04]  /*2790*/  UIADD3 UR4, UPT, UPT, UR4, 0x1, URZ ;  /* 0x0000000104047890 */ /* 0x000fc8000fffe0ff */
[----:B------:R-:W-:-:S04]  /*27a0*/  UISETP.NE.AND UP0, UPT, UR4, 0x3, UPT ;  /* 0x000000030400788c */ /* 0x000fc8000bf05270 */
[----:B------:R-:W-:Y:S02]  /*27b0*/  USEL UR5, URZ, 0x1, UP0 ;  /* 0x00000001ff057887 */ /* 0x000fe40008000000 */
[----:B------:R-:W-:-:S04]  /*27c0*/  USEL UR4, UR4, URZ, UP0 ;  /* 0x000000ff04047287 */ /* 0x000fc80008000000 */
[----:B------:R-:W-:Y:S01]  /*27d0*/  ULEA UR4, UR4, UR6, 0x3 ;  /* 0x0000000604047291 */ /* 0x000fe2000f8e18ff */
[----:B-1----:R-:W-:-:S04]  /*27e0*/  LOP3.LUT R3, R12, UR5, RZ, 0x3c, !PT ;  /* 0x000000050c037c12 */ /* 0x002fc8000f8e3cff */
[----:B------:R-:W-:Y:S01]  /*27f0*/  SHF.L.U32 R3, R3, 0x1f, RZ ;  /* 0x0000001f03037819 */ /* 0x000fe200000006ff */
[----:B------:R-:W-:-:S07]  /*2800*/  IMAD.U32 R0, RZ, RZ, UR4 ;  /* 0x00000004ff007e24 */ /* 0x000fce000f8e00ff */
.L_x_45:
[----:B-1----:R1:W2:Y:S02]  /*2810*/  SYNCS.PHASECHK.TRANS64.TRYWAIT P0, [R0+URZ], R3 ;  /* 0x00000003000075a7 */ /* 0x0022a400080011ff */
[----:B--2---:R-:W-:Y:S05]  /*2820*/  @!P0 NANOSLEEP.SYNCS 0x989680 ;  /* 0x009896800000895d */ /* 0x004fea0003900000 */
[----:B------:R-:W2:Y:S02]  /*2830*/  @!P0 SYNCS.PHASECHK.TRANS64 P0, [R0+URZ], R3 ;  /* 0x00000003000085a7 */ /* 0x000ea400080010ff */
[----:B--2---:R-:W-:Y:S05]  /*2840*/  @P0 EXIT ;  /* 0x000000000000094d */ /* 0x004fea0003800000 */
[----:B------:R-:W-:Y:S05]  /*2850*/  BRA `(.L_x_45) ;  /* 0xfffffffc00ec7947 */ /* 0x000fea000383ffff */
.L_x_22:
[----:B------:R-:W-:-:S04]  /*2860*/  UISETP.NE.AND UP0, UPT, UR45, URZ, UPT ;  /* 0x000000ff2d00728c */ /* 0x000fc8000bf05270 */
[----:B------:R-:W-:-:S09]  /*2870*/  UISETP.NE.OR UP0, UPT, UR17, 0x1, UP0 ;  /* 0x000000011100788c */ /* 0x000fd20008705670 */
[----:B------:R-:W-:Y:S05]  /*2880*/  BRA.U UP0, `(.L_x_46) ;  /* 0x0000000500487547 */ /* 0x000fea000b800000 */
[----:B------:R-:W-:Y:S01]  /*2890*/  ISETP.GE.U32.AND P2, PT, R0, 0x2, PT ;  /* 0x000000020000780c */ /* 0x000fe20003f46070 */
[----:B------:R-:W-:Y:S01]  /*28a0*/  IMAD.MOV.U32 R12, RZ, RZ, 0x1 ;  /* 0x00000001ff0c7424 */ /* 0x000fe200078e00ff */
[----:B------:R-:W-:Y:S02]  /*28b0*/  CS2R R10, SRZ ;  /* 0x00000000000a7805 */ /* 0x000fe4000001ff00 */
[----:B------:R-:W-:Y:S01]  /*28c0*/  CS2R R8, SRZ ;  /* 0x0000000000087805 */ /* 0x000fe2000001ff00 */
[----:B------:R-:W-:Y:S01]  /*28d0*/  UMOV UR6, 0x400 ;  /* 0x0000040000067882 */ /* 0x000fe20000000000 */
[----:B------:R-:W-:Y:S01]  /*28e0*/  UMOV UR5, URZ ;  /* 0x000000ff00057c82 */ /* 0x000fe20008000000 */
[----:B------:R-:W-:-:S12]  /*28f0*/  ULEA UR6, UR45, UR6, 0x18 ;  /* 0x000000062d067291 */ /* 0x000fd8000f8ec0ff */
.L_x_50:
[----:B------:R-:W-:Y:S02]  /*2900*/  LEA R2, R8, UR6, 0x3 ;  /* 0x0000000608027c11 */ /* 0x000fe4000f8e18ff */
[----:B------:R-:W-:-:S03]  /*2910*/  SHF.L.U32 R5, R9, 0x1f, RZ ;  /* 0x0000001f09057819 */ /* 0x000fc600000006ff */
[----:B------:R-:W-:Y:S01]  /*2920*/  VIADD R4, R2, 0xd0 ;  /* 0x000000d002047836 */ /* 0x000fe20000000000 */
[----:B------:R-:W1:Y:S02]  /*2930*/  SYNCS.PHASECHK.TRANS64.TRYWAIT P0, [R2+URZ+0xc0], R5 ;  /* 0x0000c005020075a7 */ /* 0x000e6400080011ff */
[----:B-1----:R-:W-:Y:S05]  /*2940*/  @!P0 BRA `(.L_x_47) ;  /* 0x0000006000348947 */ /* 0x002fea0003800000 */
.L_x_120:
[----:B------:R-:W-:Y:S01]  /*2950*/  ULEA UR4, UR5, UR6, 0x3 ;  /* 0x0000000605047291 */ /* 0x000fe2000f8e18ff */
[----:B------:R-:W-:Y:S02]  /*2960*/  PRMT R4, RZ, 0x654, R4 ;  /* 0x00000654ff047816 */ /* 0x000fe40000000004 */
[----:B-1----:R-:W-:Y:S01]  /*2970*/  SHF.L.U32 R5, R12, 0x1f, RZ ;  /* 0x0000001f0c057819 */ /* 0x002fe200000006ff */
[----:B------:R-:W-:Y:S01]  /*2980*/  UIADD3 UR7, UPT, UPT, UR4, 0x60, URZ ;  /* 0x0000006004077890 */ /* 0x000fe2000fffe0ff */
[----:B------:R1:W-:Y:S05]  /*2990*/  SYNCS.ARRIVE.TRANS64.RED.A1T0 RZ, [R4+URZ], RZ ;  /* 0x000000ff04ff79a7 */ /* 0x0003ea00081004ff */
[----:B------:R-:W-:Y:S01]  /*29a0*/  IMAD.U32 R7, RZ, RZ, UR7 ;  /* 0x00000007ff077e24 */ /* 0x000fe2000f8e00ff */
[----:B------:R-:W2:Y:S04]  /*29b0*/  SYNCS.PHASECHK.TRANS64.TRYWAIT P0, [UR4+0x70], R5 ;  /* 0x00007005ff0075a7 */ /* 0x000ea80008001104 */
[----:B------:R-:W-:Y:S01]  /*29c0*/  PRMT R6, R0, 0x654, R7 ;  /* 0x0000065400067816 */ /* 0x000fe20000000007 */
[----:B-1----:R-:W-:Y:S01]  /*29d0*/  @!P2 IMAD.MOV.U32 R4, RZ, RZ, 0x10 ;  /* 0x00000010ff04a424 */ /* 0x002fe200078e00ff */
[----:B--2---:R-:W-:Y:S06]  /*29e0*/  @!P0 BRA `(.L_x_48) ;  /* 0x0000006000208947 */ /* 0x004fec0003800000 */
.L_x_122:
[----:B------:R-:W-:Y:S01]  /*29f0*/  ULEA UR8, UR5, UR6, 0x4 ;  /* 0x0000000605087291 */ /* 0x000fe2000f8e20ff */
[----:B------:R-:W-:Y:S01]  /*2a00*/  SEL R3, R6, R3, !P2 ;  /* 0x0000000306037207 */ /* 0x000fe20005000000 */
[----:B------:R-:W-:Y:S01]  /*2a10*/  UIADD3 UR9, UPT, UPT, UR4, 0x60, URZ ;  /* 0x0000006004097890 */ /* 0x000fe2000fffe0ff */
[----:B-1----:R-:W-:Y:S01]  /*2a20*/  LEA R2, R11, UR6, 0x3 ;  /* 0x000000060b027c11 */ /* 0x002fe2000f8e18ff */
[----:B------:R-:W-:Y:S01]  /*2a30*/  UIADD3 UR8, UPT, UPT, UR8, 0xf0, URZ ;  /* 0x000000f008087890 */ /* 0x000fe2000fffe0ff */
[----:B------:R-:W-:Y:S01]  /*2a40*/  SHF.L.U32 R5, R10, 0x1f, RZ ;  /* 0x0000001f0a057819 */ /* 0x000fe200000006ff */
[----:B------:R1:W-:Y:S01]  /*2a50*/  @!P2 SYNCS.ARRIVE.TRANS64.RED RZ, [R3+URZ], R4 ;  /* 0x0000000403ffa9a7 */ /* 0x0003e200080004ff */
[----:B------:R-:W-:Y:S01]  /*2a60*/  UIADD3 UR4, UPT, UPT, UR5, 0x1, URZ ;  /* 0x0000000105047890 */ /* 0x000fe2000fffe0ff */
[----:B------:R-:W-:-:S03]  /*2a70*/  VIADD R8, R8, 0x1 ;  /* 0x0000000108087836 */ /* 0x000fc60000000000 */
[----:B------:R-:W-:Y:S02]  /*2a80*/  UISETP.NE.AND UP0, UPT, UR4, 0x2, UPT ;  /* 0x000000020400788c */ /* 0x000fe4000bf05270 */
[----:B------:R-:W-:Y:S06]  /*2a90*/  UGETNEXTWORKID.BROADCAST [UR8], [UR9] ;  /* 0x00000000080073ca */ /* 0x000fec0008000100 */
[----:B------:R-:W-:Y:S01]  /*2aa0*/  USEL UR7, URZ, 0x1, UP0 ;  /* 0x00000001ff077887 */ /* 0x000fe20008000000 */
[----:B------:R-:W-:Y:S01]  /*2ab0*/  ISETP.NE.AND P0, PT, R8, 0x2, PT ;  /* 0x000000020800780c */ /* 0x000fe20003f05270 */
[----:B------:R-:W-:Y:S01]  /*2ac0*/  USEL UR5, UR4, URZ, UP0 ;  /* 0x000000ff04057287 */ /* 0x000fe20008000000 */
[----:B------:R-:W2:Y:S03]  /*2ad0*/  SYNCS.PHASECHK.TRANS64.TRYWAIT P1, [R2+URZ+0x60], R5 ;  /* 0x00006005020075a7 */ /* 0x000ea600080211ff */
[----:B------:R-:W-:Y:S01]  /*2ae0*/  LOP3.LUT R12, R12, UR7, RZ, 0x3c, !PT ;  /* 0x000000070c0c7c12 */ /* 0x000fe2000f8e3cff */
[----:B-12---:R-:W-:Y:S07]  /*2af0*/  @!P1 BRA `(.L_x_49) ;  /* 0x0000005c00f49947 */ /* 0x006fee0003800000 */
.L_x_123:
[C---:B------:R-:W-:Y:S01]  /*2b00*/  LEA R4, R11.reuse, UR6, 0x4 ;  /* 0x000000060b047c11 */ /* 0x040fe2000f8e20ff */
[----:B-1----:R-:W-:Y:S01]  /*2b10*/  VIADD R2, R2, 0x70 ;  /* 0x0000007002027836 */ /* 0x002fe20000000000 */
[----:B------:R-:W-:Y:S01]  /*2b20*/  SEL R8, R8, RZ, P0 ;  /* 0x000000ff08087207 */ /* 0x000fe20000000000 */
[----:B------:R-:W-:-:S03]  /*2b30*/  VIADD R11, R11, 0x1 ;  /* 0x000000010b0b7836 */ /* 0x000fc60000000000 */
[----:B------:R-:W1:Y:S01]  /*2b40*/  LDS.128 R4, [R4+0xf0] ;  /* 0x0000f00004047984 */ /* 0x000e620000000c00 */
[----:B------:R-:W-:Y:S02]  /*2b50*/  PRMT R2, RZ, 0x654, R2 ;  /* 0x00000654ff027816 */ /* 0x000fe40000000002 */
[C---:B------:R-:W-:Y:S01]  /*2b60*/  ISETP.NE.AND P1, PT, R11.reuse, 0x2, PT ;  /* 0x000000020b00780c */ /* 0x040fe20003f25270 */
[----:B------:R-:W-:Y:S01]  /*2b70*/  @!PT LDS RZ, [RZ] ;  /* 0x00000000fffff984 */ /* 0x000fe20000000800 */
[----:B------:R-:W-:Y:S01]  /*2b80*/  @!PT LDS RZ, [RZ] ;  /* 0x00000000fffff984 */ /* 0x000fe20000000800 */
[----:B------:R-:W-:Y:S01]  /*2b90*/  @!PT LDS RZ, [RZ] ;  /* 0x00000000fffff984 */ /* 0x000fe20000000800 */
[----:B------:R-:W-:Y:S01]  /*2ba0*/  @!PT LDS RZ, [RZ] ;  /* 0x00000000fffff984 */ /* 0x000fe20000000800 */
[----:B------:R2:W-:Y:S06]  /*2bb0*/  MEMBAR.ALL.CTA ;  /* 0x0000000000007992 */ /* 0x0005ec0000008000 */
[----:B--2---:R-:W2:Y:S01]  /*2bc0*/  FENCE.VIEW.ASYNC.S ;  /* 0x00000000000073c6 */ /* 0x004ea20000000000 */
[----:B------:R-:W-:Y:S01]  /*2bd0*/  SEL R11, R11, RZ, P1 ;  /* 0x000000ff0b0b7207 */ /* 0x000fe20000800000 */
[----:B--2---:R2:W-:Y:S01]  /*2be0*/  SYNCS.ARRIVE.TRANS64.RED.A1T0 RZ, [R2+URZ], RZ ;  /* 0x000000ff02ff79a7 */ /* 0x0045e200081004ff */
[----:B-1----:R-:W-:-:S02]  /*2bf0*/  LOP3.LUT P3, RZ, R6, 0x1, RZ, 0xc0, !PT ;  /* 0x0000000106ff7812 */ /* 0x002fc4000786c0ff */
[----:B------:R-:W-:-:S04]  /*2c00*/  SEL R5, RZ, 0x1, P1 ;  /* 0x00000001ff057807 */ /* 0x000fc80000800000 */
[----:B------:R-:W-:Y:S02]  /*2c10*/  LOP3.LUT R10, R10, R5, RZ, 0x3c, !PT ;  /* 0x000000050a0a7212 */ /* 0x000fe400078e3cff */
[----:B--2---:R-:W-:-:S04]  /*2c20*/  SEL R2, RZ, 0x1, P0 ;  /* 0x00000001ff027807 */ /* 0x004fc80000000000 */
[----:B------:R-:W-:Y:S01]  /*2c30*/  LOP3.LUT R9, R9, R2, RZ, 0x3c, !PT ;  /* 0x0000000209097212 */ /* 0x000fe200078e3cff */
[----:B------:R-:W-:Y:S06]  /*2c40*/  @P3 BRA `(.L_x_50) ;  /* 0xfffffffc002c3947 */ /* 0x000fec000383ffff */
[----:B------:R-:W-:Y:S01]  /*2c50*/  ULEA UR4, UR5, UR6, 0x3 ;  /* 0x0000000605047291 */ /* 0x000fe2000f8e18ff */
[----:B------:R-:W-:-:S08]  /*2c60*/  SHF.L.U32 R3, R12, 0x1f, RZ ;  /* 0x0000001f0c037819 */ /* 0x000fd000000006ff */
[----:B------:R-:W1:Y:S02]  /*2c70*/  SYNCS.PHASECHK.TRANS64 P0, [UR4+0x70], R3 ;  /* 0x00007003ff0075a7 */ /* 0x000e640008001004 */
[----:B-1----:R-:W-:Y:S05]  /*2c80*/  @P0 BRA `(.L_x_51) ;  /* 0x0000000000080947 */ /* 0x002fea0003800000 */
[----:B------:R-:W1:Y:S02]  /*2c90*/  SYNCS.PHASECHK.TRANS64.TRYWAIT P0, [UR4+0x70], R3 ;  /* 0x00007003ff0075a7 */ /* 0x000e640008001104 */
[----:B-1----:R-:W-:Y:S05]  /*2ca0*/  @!P0 BRA `(.L_x_52) ;  /* 0x0000005c009c8947 */ /* 0x002fea0003800000 */
.L_x_51:
[----:B------:R-:W-:-:S04]  /*2cb0*/  UIADD3 UR7, UPT, UPT, UR5, 0x1, URZ ;  /* 0x0000000105077890 */ /* 0x000fc8000fffe0ff */
[----:B------:R-:W-:-:S04]  /*2cc0*/  UISETP.NE.AND UP0, UPT, UR7, 0x2, UPT ;  /* 0x000000020700788c */ /* 0x000fc8000bf05270 */
[----:B------:R-:W-:Y:S02]  /*2cd0*/  USEL UR8, URZ, 0x1, UP0 ;  /* 0x00000001ff087887 */ /* 0x000fe40008000000 */
[----:B------:R-:W-:-:S04]  /*2ce0*/  USEL UR7, UR7, URZ, UP0 ;  /* 0x000000ff07077287 */ /* 0x000fc80008000000 */
[----:B------:R-:W-:Y:S01]  /*2cf0*/  ULEA UR7, UR7, UR6, 0x3 ;  /* 0x0000000607077291 */ /* 0x000fe2000f8e18ff */
[----:B-1----:R-:W-:-:S04]  /*2d00*/  LOP3.LUT R3, R12, UR8, RZ, 0x3c, !PT ;  /* 0x000000080c037c12 */ /* 0x002fc8000f8e3cff */
[----:B------:R-:W-:-:S04]  /*2d10*/  SHF.L.U32 R0, R3, 0x1f, RZ ;  /* 0x0000001f03007819 */ /* 0x000fc800000006ff */
[----:B------:R-:W1:Y:S02]  /*2d20*/  SYNCS.PHASECHK.TRANS64 P0, [UR7+0x70], R0 ;  /* 0x00007000ff0075a7 */ /* 0x000e640008001007 */
[----:B-1----:R-:W-:Y:S05]  /*2d30*/  @P0 EXIT ;  /* 0x000000000000094d */ /* 0x002fea0003800000 */
[----:B------:R-:W-:Y:S02]  /*2d40*/  SHF.L.U32 R3, R3, 0x1f, RZ ;  /* 0x0000001f03037819 */ /* 0x000fe400000006ff */
[----:B------:R-:W-:-:S07]  /*2d50*/  MOV R0, UR7 ;  /* 0x0000000700007c02 */ /* 0x000fce0008000f00 */
.L_x_53:
[----:B-1----:R1:W2:Y:S02]  /*2d60*/  SYNCS.PHASECHK.TRANS64.TRYWAIT P0, [R0+URZ+0x70], R3 ;  /* 0x00007003000075a7 */ /* 0x0022a400080011ff */
[----:B--2---:R-:W-:Y:S05]  /*2d70*/  @!P0 NANOSLEEP.SYNCS 0x989680 ;  /* 0x009896800000895d */ /* 0x004fea0003900000 */
[----:B------:R-:W2:Y:S02]  /*2d80*/  @!P0 SYNCS.PHASECHK.TRANS64 P0, [R0+URZ+0x70], R3 ;  /* 0x00007003000085a7 */ /* 0x000ea400080010ff */
[----:B--2---:R-:W-:Y:S05]  /*2d90*/  @P0 EXIT ;  /* 0x000000000000094d */ /* 0x004fea0003800000 */
[----:B------:R-:W-:Y:S05]  /*2da0*/  BRA `(.L_x_53) ;  /* 0xfffffffc00ec7947 */ /* 0x000fea000383ffff */
.L_x_46:
[----:B------:R-:W-:Y:S05]  /*2db0*/  BRA.U UP4, `(.L_x_54) ;  /* 0x0000000d04bc7547 */ /* 0x000fea000b800000 */
[----:B------:R-:W-:Y:S01]  /*2dc0*/  UMOV UR4, 0x40 ;  /* 0x0000004000047882 */ /* 0x000fe20000000000 */
[----:B------:R-:W-:Y:S01]  /*2dd0*/  NOP ;  /* 0x0000000000007918 */ /* 0x000fe20000000000 */
[----:B------:R-:W-:Y:S01]  /*2de0*/  ULEA UR5, UR45, UR4, 0x18 ;  /* 0x000000042d057291 */ /* 0x000fe2000f8ec0ff */
[----:B------:R-:W-:Y:S02]  /*2df0*/  UMOV UR6, 0x400 ;  /* 0x0000040000067882 */ /* 0x000fe40000000000 */
[----:B------:R-:W-:-:S06]  /*2e00*/  ULEA UR6, UR45, UR6, 0x18 ;  /* 0x000000062d067291 */ /* 0x000fcc000f8ec0ff */
[----:B------:R-:W1:Y:S02]  /*2e10*/  LDS.U8 R0, [UR5+0x1c] ;  /* 0x00001c05ff007984 */ /* 0x000e640008000000 */
[----:B-1----:R-:W-:-:S13]  /*2e20*/  ISETP.NE.AND P0, PT, R0, RZ, PT ;  /* 0x000000ff0000720c */ /* 0x002fda0003f05270 */
[----:B------:R-:W-:Y:S05]  /*2e30*/  @P0 BRA `(.L_x_55) ;  /* 0x0000000000580947 */ /* 0x000fea0003800000 */
[----:B------:R-:W-:-:S13]  /*2e40*/  ELECT P0, URZ, PT ;  /* 0x0000000000ff782f */ /* 0x000fda0003800000 */
[----:B------:R-:W-:Y:S05]  /*2e50*/  @!P0 BRA `(.L_x_56) ;  /* 0x0000000000608947 */ /* 0x000fea0003800000 */
[----:B------:R-:W-:Y:S01]  /*2e60*/  UMOV UR4, 0x10 ;  /* 0x0000001000047882 */ /* 0x000fe20000000000 */
[----:B------:R-:W-:Y:S01]  /*2e70*/  HFMA2 R0, -RZ, RZ, 0, 5.9604644775390625e-08 ;  /* 0x00000001ff007431 */ /* 0x000fe200000001ff */
[----:B------:R-:W-:-:S03]  /*2e80*/  MOV R3, 0xffff ;  /* 0x0000ffff00037802 */ /* 0x000fc60000000f00 */
[----:B------:R-:W-:Y:S04]  /*2e90*/  DEPBAR.LE SB1, 0x36 ;  /* 0x00009d800000791a */ /* 0x000fe80000000000 */
[----:B------:R-:W1:Y:S02]  /*2ea0*/  UTCATOMSWS.FIND_AND_SET.ALIGN UP0, UR4, UR4 ;  /* 0x00000004000475e3 */ /* 0x000e640008000800 */
[----:B-1----:R-:W-:Y:S01]  /*2eb0*/  MOV R4, UR4 ;  /* 0x0000000400047c02 */ /* 0x002fe20008000f00 */
[----:B------:R-:W-:Y:S06]  /*2ec0*/  BRA.U UP0, `(.L_x_57) ;  /* 0x0000000100187547 */ /* 0x000fec000b800000 */
.L_x_58:
[----:B------:R-:W-:Y:S05]  /*2ed0*/  NANOSLEEP 0x64 ;  /* 0x000000640000795d */ /* 0x000fea0003800000 */
[----:B------:R-:W-:-:S05]  /*2ee0*/  UMOV UR4, 0x10 ;  /* 0x0000001000047882 */ /* 0x000fca0000000000 */
[----:B------:R-:W-:Y:S04]  /*2ef0*/  DEPBAR.LE SB1, 0x36 ;  /* 0x00009d800000791a */ /* 0x000fe80000000000 */
[----:B------:R-:W1:Y:S02]  /*2f00*/  UTCATOMSWS.FIND_AND_SET.ALIGN UP0, UR4, UR4 ;  /* 0x00000004000475e3 */ /* 0x000e640008000800 */
[----:B-1----:R-:W-:Y:S01]  /*2f10*/  MOV R4, UR4 ;  /* 0x0000000400047c02 */ /* 0x002fe20008000f00 */
[----:B------:R-:W-:Y:S05]  /*2f20*/  BRA.U !UP0, `(.L_x_58) ;  /* 0xfffffffd08e87547 */ /* 0x000fea000b83ffff */
.L_x_57:
[-C--:B------:R-:W-:Y:S02]  /*2f30*/  SHF.L.U32 R3, R3, R4.reuse, RZ ;  /* 0x0000000403037219 */ /* 0x080fe400000006ff */
[----:B------:R-:W-:Y:S01]  /*2f40*/  SHF.L.U32 R0, R0, R4, RZ ;  /* 0x0000000400007219 */ /* 0x000fe200000006ff */
[----:B------:R-:W-:Y:S02]  /*2f50*/  IMAD.SHL.U32 R4, R4, 0x20, RZ ;  /* 0x0000002004047824 */ /* 0x000fe400078e00ff */
[----:B------:R1:W-:Y:S04]  /*2f60*/  ATOMS.OR RZ, [UR5+0x14], R3 ;  /* 0x00001403ffff798c */ /* 0x0003e8000b000005 */
[----:B------:R1:W-:Y:S04]  /*2f70*/  ATOMS.OR RZ, [UR5+0x18], R0 ;  /* 0x00001800ffff798c */ /* 0x0003e8000b000005 */
[----:B------:R1:W-:Y:S01]  /*2f80*/  STS [UR6+0x110], R4 ;  /* 0x00011004ff007988 */ /* 0x0003e20008000806 */
[----:B------:R-:W-:Y:S05]  /*2f90*/  BRA `(.L_x_56) ;  /* 0x0000000000107947 */ /* 0x000fea0003800000 */
.L_x_55:
[----:B------:R-:W-:Y:S02]  /*2fa0*/  MOV R0, 0xffffffff ;  /* 0xffffffff00007802 */ /* 0x000fe40000000f00 */
[----:B------:R-:W-:-:S03]  /*2fb0*/  MOV R4, 0x2fe0 ;  /* 0x00002fe000047802 */ /* 0x000fc60000000f00 */
[----:B------:R1:W-:Y:S04]  /*2fc0*/  STS [UR6+0x110], R0 ;  /* 0x00011000ff007988 */ /* 0x0003e80008000806 */
[----:B-1---5:R-:W-:Y:S05]  /*2fd0*/  CALL.REL.NOINC `($__internal_1_$__cuda_sm10x_tcgen05_guardrail_trap_phase_invalid_during_alloc) ;  /* 0x00000060005c7944 */ /* 0x022fea0003c00000 */
.L_x_56:
[----:B------:R-:W-:Y:S05]  /*2fe0*/  WARPSYNC.ALL ;  /* 0x0000000000007948 */ /* 0x000fea0003800000 */
[----:B------:R-:W2:Y:S01]  /*2ff0*/  S2UR UR4, SR_CgaCtaId ;  /* 0x00000000000479c3 */ /* 0x000ea20000008800 */
[----:B------:R-:W-:Y:S01]  /*3000*/  UMOV UR26, 0x400 ;  /* 0x00000400001a7882 */ /* 0x000fe20000000000 */
[----:B------:R-:W-:-:S06]  /*3010*/  NOP ;  /* 0x0000000000007918 */ /* 0x000fcc0000000000 */
[----:B------:R-:W-:Y:S06]  /*3020*/  BAR.ARV 0x6, 0xa0 ;  /* 0x0182800000007b1d */ /* 0x000fec0000002000 */
[----:B------:R-:W3:Y:S01]  /*3030*/  LDCU UR5, c[0x0][0x38c] ;  /* 0x00007180ff0577ac */ /* 0x000ee20008000800 */
[----:B------:R-:W-:Y:S01]  /*3040*/  LOP3.LUT R2, R2, 0xffff, RZ, 0xc0, !PT ;  /* 0x0000ffff02027812 */ /* 0x000fe200078ec0ff */
[----:B------:R-:W-:Y:S01]  /*3050*/  IMAD.MOV.U32 R11, RZ, RZ, 0x1 ;  /* 0x00000001ff0b7424 */ /* 0x000fe200078e00ff */
[----:B------:R-:W-:Y:S01]  /*3060*/  CS2R R8, SRZ ;  /* 0x0000000000087805 */ /* 0x000fe2000001ff00 */
[----:B------:R-:W4:Y:S01]  /*3070*/  LDCU UR7, c[0x0][0x38c] ;  /* 0x00007180ff0777ac */ /* 0x000f220008000800 */
[----:B------:R-:W-:Y:S01]  /*3080*/  R2UR UR27, R2 ;  /* 0x00000000021b72ca */ /* 0x000fe200000e0000 */
[----:B------:R-:W-:Y:S01]  /*3090*/  IMAD.MOV.U32 R10, RZ, RZ, RZ ;  /* 0x000000ffff0a7224 */ /* 0x000fe200078e00ff */
[----:B------:R-:W-:Y:S01]  /*30a0*/  UMOV UR31, URZ ;  /* 0x000000ff001f7c82 */ /* 0x000fe20008000000 */
[----:B------:R-:W-:Y:S01]  /*30b0*/  UMOV UR22, URZ ;  /* 0x000000ff00167c82 */ /* 0x000fe20008000000 */
[----:B--2---:R-:W-:Y:S01]  /*30c0*/  ULEA UR26, UR4, UR26, 0x18 ;  /* 0x0000001a041a7291 */ /* 0x004fe2000f8ec0ff */
[----:B------:R-:W-:Y:S01]  /*30d0*/  UMOV UR38, 0x0 ;  /* 0x0000000000267882 */ /* 0x000fe20000000000 */
[----:B------:R-:W-:-:S02]  /*30e0*/  UMOV UR39, 0x8200010 ;  /* 0x0820001000277882 */ /* 0x000fc40000000000 */
[----:B------:R-:W-:Y:S02]  /*30f0*/  UIADD3 UR4, UPT, UPT, UR26, 0x8400, URZ ;  /* 0x000084001a047890 */ /* 0x000fe4000fffe0ff */
[----:B------:R-:W-:Y:S02]  /*3100*/  UIADD3 UR6, UPT, UPT, UR26, 0x14400, URZ ;  /* 0x000144001a067890 */ /* 0x000fe4000fffe0ff */
[----:B---3--:R-:W-:Y:S01]  /*3110*/  UIADD3 UR5, UPT, UPT, UR5, 0x7f, URZ ;  /* 0x0000007f05057890 */ /* 0x008fe2000fffe0ff */
[----:B-1----:R-:W1:Y:S01]  /*3120*/  LDS R0, [UR26+0x110] ;  /* 0x0001101aff007984 */ /* 0x002e620008000800 */
[----:B------:R-:W-:Y:S01]  /*3130*/  UMOV UR36, 0x0 ;  /* 0x0000000000247882 */ /* 0x000fe20000000000 */
[----:B------:R-:W-:Y:S01]  /*3140*/  UMOV UR37, 0x8200010 ;  /* 0x0820001000257882 */ /* 0x000fe20000000000 */
[----:B------:R-:W-:Y:S02]  /*3150*/  USHF.R.S32.HI UR40, URZ, 0x1f, UR5 ;  /* 0x0000001fff287899 */ /* 0x000fe40008011405 */
[----:B----4-:R-:W-:-:S02]  /*3160*/  UISETP.GE.AND UP4, UPT, UR7, 0x1, UPT ;  /* 0x000000010700788c */ /* 0x010fc4000bf86270 */
[----:B------:R-:W-:Y:S02]  /*3170*/  ULEA.HI UR40, UR40, UR5, URZ, 0x7 ;  /* 0x0000000528287291 */ /* 0x000fe4000f8f38ff */
[----:B------:R-:W-:Y:S02]  /*3180*/  USHF.R.U32.HI UR5, URZ, 0x4, UR4 ;  /* 0x00000004ff057899 */ /* 0x000fe40008011604 */
[----:B------:R-:W-:Y:S02]  /*3190*/  USHF.R.S32.HI UR40, URZ, 0x7, UR40 ;  /* 0x00000007ff287899 */ /* 0x000fe40008011428 */
[----:B------:R-:W-:Y:S02]  /*31a0*/  USHF.R.U32.HI UR4, URZ, 0x4, UR6 ;  /* 0x00000004ff047899 */ /* 0x000fe40008011606 */
[----:B------:R-:W-:Y:S02]  /*31b0*/  UISETP.LT.AND UP0, UPT, UR40, 0x1, UPT ;  /* 0x000000012800788c */ /* 0x000fe4000bf01270 */
[----:B------:R-:W-:-:S02]  /*31c0*/  ULOP3.LUT UR5, UR5, 0x3fff, URZ, 0xc0, !UPT ;  /* 0x00003fff05057892 */ /* 0x000fc4000f8ec0ff */
[----:B------:R-:W-:Y:S02]  /*31d0*/  ULOP3.LUT UR4, UR4, 0x3fff, URZ, 0xc0, !UPT ;  /* 0x00003fff04047892 */ /* 0x000fe4000f8ec0ff */
[----:B------:R-:W-:Y:S02]  /*31e0*/  USEL UR41, UR40, 0x1, !UP0 ;  /* 0x0000000128297887 */ /* 0x000fe4000c000000 */
[----:B------:R-:W-:Y:S02]  /*31f0*/  ULOP3.LUT UR28, UR5, 0x10000, URZ, 0xfc, !UPT ;  /* 0x00010000051c7892 */ /* 0x000fe4000f8efcff */
[----:B------:R-:W-:Y:S02]  /*3200*/  ULOP3.LUT UR29, UR4, 0x10000, URZ, 0xfc, !UPT ;  /* 0x00010000041d7892 */ /* 0x000fe4000f8efcff */
[----:B------:R-:W-:Y:S01]  /*3210*/  UIADD3 UR41, UPT, UPT, -UR41, URZ, URZ ;  /* 0x000000ff29297290 */ /* 0x000fe2000fffe1ff */
[----:B------:R-:W-:Y:S01]  /*3220*/  UMOV UR34, 0x0 ;  /* 0x0000000000227882 */ /* 0x000fe20000000000 */
[----:B------:R-:W-:Y:S01]  /*3230*/  UMOV UR35, 0x8200010 ;  /* 0x0820001000237882 */ /* 0x000fe20000000000 */
[----:B------:R-:W-:Y:S01]  /*3240*/  UMOV UR32, 0x0 ;  /* 0x0000000000207882 */ /* 0x000fe20000000000 */
[----:B------:R-:W-:Y:S01]  /*3250*/  UMOV UR33, 0x8200010 ;  /* 0x0820001000217882 */ /* 0x000fe20000000000 */
[----:B-1----:R-:W-:-:S15]  /*3260*/  R2UR UR42, R0 ;  /* 0x00000000002a72ca */ /* 0x002fde00000e0000 */
.L_x_65:
[----:B------:R-:W-:Y:S02]  /*3270*/  LEA R0, R10, UR26, 0x3 ;  /* 0x0000001a0a007c11 */ /* 0x000fe4000f8e18ff */
[----:B------:R-:W-:Y:S02]  /*3280*/  SHF.L.U32 R5, R9, 0x1f, RZ ;  /* 0x0000001f09057819 */ /* 0x000fe400000006ff */
[----:B------:R-:W-:Y:S01]  /*3290*/  PLOP3.LUT P0, PT, PT, PT, UP4, 0x80, 0x8 ;  /* 0x000000000008781c */ /* 0x000fe20003f0f048 */
[----:B------:R-:W-:Y:S01]  /*32a0*/  VIADD R3, R0, 0x70 ;  /* 0x0000007000037836 */ /* 0x000fe20000000000 */
[----:B-1----:R-:W1:Y:S02]  /*32b0*/  SYNCS.PHASECHK.TRANS64.TRYWAIT P1, [R0+URZ+0x60], R5 ;  /* 0x00006005000075a7 */ /* 0x002e6400080211ff */
[----:B-1-3--:R-:W-:Y:S09]  /*32c0*/  @!P1 BRA `(.L_x_59) ;  /* 0x00000058002c9947 */ /* 0x00aff20003800000 */
.L_x_125:
[----:B------:R-:W-:Y:S01]  /*32d0*/  LEA R4, R10, UR26, 0x4 ;  /* 0x0000001a0a047c11 */ /* 0x000fe2000f8e20ff */
[----:B------:R-:W-:Y:S01]  /*32e0*/  @UP4 ULEA UR4, UR22, UR26, 0x3 ;  /* 0x0000001a16044291 */ /* 0x000fe2000f8e18ff */
[----:B------:R-:W-:Y:S01]  /*32f0*/  PLOP3.LUT P2, PT, PT, PT, PT, 0x80, 0x8 ;  /* 0x000000000008781c */ /* 0x000fe20003f4f070 */
[----:B------:R-:W-:Y:S01]  /*3300*/  ULEA UR30, UR31, UR26, 0x3 ;  /* 0x0000001a1f1e7291 */ /* 0x000fe2000f8e18ff */
[----:B------:R-:W-:Y:S01]  /*3310*/  PRMT R3, RZ, 0x654, R3 ;  /* 0x00000654ff037816 */ /* 0x000fe20000000003 */
[----:B------:R-:W-:Y:S01]  /*3320*/  ULEA UR11, UR31, UR42, 0x7 ;  /* 0x0000002a1f0b7291 */ /* 0x000fe2000f8e38ff */
[----:B-1----:R-:W1:Y:S01]  /*3330*/  LDS.128 R4, [R4+0xf0] ;  /* 0x0000f00004047984 */ /* 0x002e620000000c00 */
[----:B------:R-:W-:Y:S02]  /*3340*/  @P0 SHF.L.U32 R2, R8, 0x1f, RZ ;  /* 0x0000001f08020819 */ /* 0x000fe400000006ff */
[----:B------:R-:W-:Y:S01]  /*3350*/  SHF.L.U32 R0, R11, 0x1f, RZ ;  /* 0x0000001f0b007819 */ /* 0x000fe200000006ff */
[----:B------:R-:W-:Y:S01]  /*3360*/  @!PT LDS RZ, [RZ] ;  /* 0x00000000fffff984 */ /* 0x000fe20000000800 */
[----:B------:R-:W-:Y:S01]  /*3370*/  @!PT LDS RZ, [RZ] ;  /* 0x00000000fffff984 */ /* 0x000fe20000000800 */
[----:B------:R-:W-:Y:S01]  /*3380*/  @!PT LDS RZ, [RZ] ;  /* 0x00000000fffff984 */ /* 0x000fe20000000800 */
[----:B------:R-:W-:Y:S01]  /*3390*/  @!PT LDS RZ, [RZ] ;  /* 0x00000000fffff984 */ /* 0x000fe20000000800 */
[----:B------:R2:W-:Y:S06]  /*33a0*/  MEMBAR.ALL.CTA ;  /* 0x0000000000007992 */ /* 0x0005ec0000008000 */
[----:B--2---:R-:W2:Y:S02]  /*33b0*/  FENCE.VIEW.ASYNC.S ;  /* 0x00000000000073c6 */ /* 0x004ea40000000000 */
[----:B--2---:R2:W-:Y:S01]  /*33c0*/  SYNCS.ARRIVE.TRANS64.RED.A1T0 RZ, [R3+URZ], RZ ;  /* 0x000000ff03ff79a7 */ /* 0x0045e200081004ff */
[----:B------:R2:W3:Y:S01]  /*33d0*/  @P0 SYNCS.PHASECHK.TRANS64.TRYWAIT P2, [UR4], R2 ;  /* 0x00000002ff0005a7 */ /* 0x0004e20008041104 */
[----:B-1----:R-:W-:Y:S01]  /*33e0*/  LOP3.LUT P1, RZ, R6, 0x1, RZ, 0xc0, !PT ;  /* 0x0000000106ff7812 */ /* 0x002fe2000782c0ff */
[----:B------:R-:W1:Y:S02]  /*33f0*/  SYNCS.PHASECHK.TRANS64.TRYWAIT P0, [UR30+0xa0], R0 ;  /* 0x0000a000ff0075a7 */ /* 0x000e64000800111e */
[----:B-123--:R-:W-:Y:S10]  /*3400*/  @!P0 BRA `(.L_x_60) ;  /* 0x0000005400f08947 */ /* 0x00eff40003800000 */
.L_x_127:
[----:B------:R-:W-:Y:S01]  /*3410*/  IADD3 R10, PT, PT, R10, 0x1, RZ ;  /* 0x000000010a0a7810 */ /* 0x000fe20007ffe0ff */
[----:B------:R-:W-:Y:S06]  /*3420*/  BRA.U !UP4, `(.L_x_61) ;  /* 0x000000010cc07547 */ /* 0x000fec000b800000 */
[----:B------:R-:W-:Y:S01]  /*3430*/  UPLOP3.LUT UP2, UPT, UPT, UPT, UPT, 0x40, 0x4 ;  /* 0x000000000004789c */ /* 0x000fe20003f4e870 */
[----:B------:R-:W-:Y:S01]  /*3440*/  UMOV UR24, UR41 ;  /* 0x0000002900187c82 */ /* 0x000fe20008000000 */
[----:B------:R-:W-:Y:S01]  /*3450*/  UMOV UR23, UR40 ;  /* 0x0000002800177c82 */ /* 0x000fe20008000000 */
[----:B------:R-:W-:-:S08]  /*3460*/  UMOV UR10, UR22 ;  /* 0x00000016000a7c82 */ /* 0x000fd00008000000 */
.L_x_64:
[----:B------:R-:W-:Y:S02]  /*3470*/  UIADD3 UR24, UPT, UPT, UR24, 0x1, URZ ;  /* 0x0000000118187890 */ /* 0x000fe4000fffe0ff */
[----:B--2---:R-:W-:Y:S02]  /*3480*/  ULEA UR5, UR10, UR26, 0x3 ;  /* 0x0000001a0a057291 */ /* 0x004fe4000f8e18ff */
[----:B------:R-:W-:Y:S01]  /*3490*/  UISETP.NE.AND UP3, UPT, UR24, URZ, UPT ;  /* 0x000000ff1800728c */ /* 0x000fe2000bf65270 */
[----:B---3--:R-:W-:Y:S10]  /*34a0*/  @P2 BRA `(.L_x_62) ;  /* 0x00000000000c2947 */ /* 0x008ff40003800000 */
[----:B-1----:R-:W-:Y:S04]  /*34b0*/  SHF.L.U32 R3, R8, 0x1f, RZ ;  /* 0x0000001f08037819 */ /* 0x002fe800000006ff */
[----:B------:R-:W1:Y:S02]  /*34c0*/  SYNCS.PHASECHK.TRANS64.TRYWAIT P0, [UR5], R3 ;  /* 0x00000003ff0075a7 */ /* 0x000e640008001105 */
[----:B-1----:R-:W-:Y:S05]  /*34d0*/  @!P0 BRA `(.L_x_63) ;  /* 0x0000005400d48947 */ /* 0x002fea0003800000 */
.L_x_62:
[----:B------:R-:W-:Y:S01]  /*34e0*/  UISETP.NE.AND UP0, UPT, UR23, 0x1, UPT ;  /* 0x000000011700788c */ /* 0x000fe2000bf05270 */
[----:B------:R-:W-:Y:S01]  /*34f0*/  PLOP3.LUT P2, PT, PT, PT, PT, 0x80, 0x8 ;  /* 0x000000000008781c */ /* 0x000fe20003f4f070 */
[----:B------:R-:W-:Y:S02]  /*3500*/  UIADD3 UR4, UPT, UPT, UR10, 0x1, URZ ;  /* 0x000000010a047890 */ /* 0x000fe4000fffe0ff */
[----:B------:R-:W-:Y:S02]  /*3510*/  UIADD3 UR25, UPT, UPT, UR5, 0x18, URZ ;  /* 0x0000001805197890 */ /* 0x000fe4000fffe0ff */
[----:B------:R-:W-:Y:S01]  /*3520*/  UISETP.NE.AND UP1, UPT, UR4, 0x3, UPT ;  /* 0x000000030400788c */ /* 0x000fe2000bf25270 */
[----:B------:R-:W-:Y:S01]  /*3530*/  PLOP3.LUT P0, PT, PT, PT, UP0, 0x80, 0x8 ;  /* 0x000000000008781c */ /* 0x000fe20003f0f008 */
[----:B------:R-:W-:Y:S02]  /*3540*/  UIADD3 UR23, UPT, UPT, UR23, -0x1, URZ ;  /* 0xffffffff17177890 */ /* 0x000fe4000fffe0ff */
[----:B------:R-:W-:Y:S02]  /*3550*/  USEL UR6, URZ, 0x1, UP1 ;  /* 0x00000001ff067887 */ /* 0x000fe40008800000 */
[----:B------:R-:W-:Y:S01]  /*3560*/  USEL UR22, UR4, URZ, UP1 ;  /* 0x000000ff04167287 */ /* 0x000fe20008800000 */
[----:B------:R-:W-:Y:S01]  /*3570*/  UMOV UR7, 0x40004040 ;  /* 0x4000404000077882 */ /* 0x000fe20000000000 */
[----:B------:R-:W-:Y:S02]  /*3580*/  UMOV UR5, 0x40004040 ;  /* 0x4000404000057882 */ /* 0x000fe40000000000 */
[----:B------:R-:W-:Y:S01]  /*3590*/  @UP0 ULEA UR4, UR22, UR26, 0x3 ;  /* 0x0000001a16040291 */ /* 0x000fe2000f8e18ff */
[----:B------:R-:W-:Y:S01]  /*35a0*/  LOP3.LUT R8, R8, UR6, RZ, 0x3c, !PT ;  /* 0x0000000608087c12 */ /* 0x000fe2000f8e3cff */
[----:B------:R-:W-:Y:S01]  /*35b0*/  ULEA UR6, UR10, UR29, 0xa ;  /* 0x0000001d0a067291 */ /* 0x000fe2000f8e50ff */
[----:B------:R-:W-:Y:S02]  /*35c0*/  UMOV UR21, 0x40004040 ;  /* 0x4000404000157882 */ /* 0x000fe40000000000 */
[----:B-1----:R-:W-:Y:S01]  /*35d0*/  @P0 SHF.L.U32 R0, R8, 0x1f, RZ ;  /* 0x0000001f08000819 */ /* 0x002fe200000006ff */
[----:B------:R-:W-:Y:S02]  /*35e0*/  UIADD3 UR20, UPT, UPT, UR6, 0x2, URZ ;  /* 0x0000000206147890 */ /* 0x000fe4000fffe0ff */
[----:B------:R-:W-:Y:S01]  /*35f0*/  UIADD3 UR16, UPT, UPT, UR6, 0x4, URZ ;  /* 0x0000000406107890 */ /* 0x000fe2000fffe0ff */
[----:B------:R2:W3:Y:S01]  /*3600*/  @P0 SYNCS.PHASECHK.TRANS64.TRYWAIT P2, [UR4], R0 ;  /* 0x00000000ff0005a7 */ /* 0x0004e20008041104 */
[----:B------:R-:W-:Y:S02]  /*3610*/  ULEA UR4, UR10, UR28, 0xa ;  /* 0x0000001c0a047291 */ /* 0x000fe4000f8e50ff */
[----:B------:R-:W-:Y:S02]  /*3620*/  UIADD3 UR12, UPT, UPT, UR6, 0x6, URZ ;  /* 0x00000006060c7890 */ /* 0x000fe4000fffe0ff */
[----:B------:R-:W-:Y:S02]  /*3630*/  UIADD3 UR18, UPT, UPT, UR4, 0x2, URZ ;  /* 0x0000000204127890 */ /* 0x000fe4000fffe0ff */
[----:B------:R-:W-:Y:S02]  /*3640*/  UIADD3 UR14, UPT, UPT, UR4, 0x4, URZ ;  /* 0x00000004040e7890 */ /* 0x000fe4000fffe0ff */
[----:B------:R-:W-:Y:S01]  /*3650*/  UIADD3 UR8, UPT, UPT, UR4, 0x6, URZ ;  /* 0x0000000604087890 */ /* 0x000fe2000fffe0ff */
[----:B------:R2:W-:Y:S01]  /*3660*/  UTCQMMA gdesc[UR4], gdesc[UR6], tmem[UR11], tmem[UR38], idesc[UR39], UP2 ;  /* 0x00ff2606040075ea */ /* 0x0005e2000900030b */
[----:B------:R-:W-:Y:S01]  /*3670*/  UPLOP3.LUT UP2, UPT, UPT, UPT, UPT, 0x80, 0x8 ;  /* 0x000000000008789c */ /* 0x000fe20003f4f070 */
[----:B------:R-:W-:Y:S01]  /*3680*/  UMOV UR19, 0x40004040 ;  /* 0x4000404000137882 */ /* 0x000fe20000000000 */
[----:B------:R-:W-:Y:S01]  /*3690*/  UMOV UR17, 0x40004040 ;  /* 0x4000404000117882 */ /* 0x000fe20000000000 */
[----:B------:R2:W-:Y:S01]  /*36a0*/  UTCQMMA gdesc[UR18], gdesc[UR20], tmem[UR11], tmem[UR36], idesc[UR37], UPT ;  /* 0x00ff2414120075ea */ /* 0x0005e2000b80030b */
[----:B------:R-:W-:Y:S01]  /*36b0*/  UMOV UR15, 0x40004040 ;  /* 0x40004040000f7882 */ /* 0x000fe20000000000 */
[----:B------:R-:W-:Y:S01]  /*36c0*/  UMOV UR13, 0x40004040 ;  /* 0x40004040000d7882 */ /* 0x000fe20000000000 */
[----:B------:R-:W-:Y:S01]  /*36d0*/  UMOV UR9, 0x40004040 ;  /* 0x4000404000097882 */ /* 0x000fe20000000000 */
[----:B------:R2:W-:Y:S01]  /*36e0*/  UTCQMMA gdesc[UR14], gdesc[UR16], tmem[UR11], tmem[UR34], idesc[UR35], UPT ;  /* 0x00ff22100e0075ea */ /* 0x0005e2000b80030b */
[----:B------:R2:W-:Y:S01]  /*36f0*/  UTCQMMA gdesc[UR8], gdesc[UR12], tmem[UR11], tmem[UR32], idesc[UR33], UPT ;  /* 0x00ff200c080075ea */ /* 0x0005e2000b80030b */
[----:B------:R2:W-:Y:S01]  /*3700*/  UTCBAR.MULTICAST [UR25], URZ, UR27 ;  /* 0x000000ff190073e9 */ /* 0x0005e2000800081b */
[----:B------:R-:W-:Y:S01]  /*3710*/  UMOV UR10, UR22 ;  /* 0x00000016000a7c82 */ /* 0x000fe20008000000 */
[----:B------:R-:W-:Y:S05]  /*3720*/  BRA.U UP3, `(.L_x_64) ;  /* 0xfffffffd03507547 */ /* 0x000fea000b83ffff */
.L_x_61:
[----:B--2---:R-:W-:Y:S01]  /*3730*/  UIADD3 UR4, UPT, UPT, UR31, 0x1, URZ ;  /* 0x000000011f047890 */ /* 0x004fe2000fffe0ff */
[C---:B------:R-:W-:Y:S01]  /*3740*/  ISETP.NE.AND P0, PT, R10.reuse, 0x2, PT ;  /* 0x000000020a00780c */ /* 0x040fe20003f05270 */
[----:B------:R-:W-:Y:S02]  /*3750*/  UIADD3 UR5, UPT, UPT, UR30, 0x80, URZ ;  /* 0x000000801e057890 */ /* 0x000fe4000fffe0ff */
[----:B------:R-:W-:Y:S01]  /*3760*/  UISETP.NE.AND UP0, UPT, UR4, 0x4, UPT ;  /* 0x000000040400788c */ /* 0x000fe2000bf05270 */
[----:B-1----:R-:W-:Y:S02]  /*3770*/  SEL R0, RZ, 0x1, P0 ;  /* 0x00000001ff007807 */ /* 0x002fe40000000000 */
[----:B------:R-:W-:Y:S01]  /*3780*/  SEL R10, R10, RZ, P0 ;  /* 0x000000ff0a0a7207 */ /* 0x000fe20000000000 */
[----:B------:R-:W-:Y:S01]  /*3790*/  USEL UR6, URZ, 0x1, UP0 ;  /* 0x00000001ff067887 */ /* 0x000fe20008000000 */
[----:B------:R-:W-:Y:S01]  /*37a0*/  LOP3.LUT R9, R9, R0, RZ, 0x3c, !PT ;  /* 0x0000000009097212 */ /* 0x000fe200078e3cff */
[----:B------:R-:W-:Y:S01]  /*37b0*/  USEL UR31, UR4, URZ, UP0 ;  /* 0x000000ff041f7287 */ /* 0x000fe20008000000 */
[----:B------:R1:W-:Y:S03]  /*37c0*/  UTCBAR [UR5], URZ ;  /* 0x000000ff050073e9 */ /* 0x0003e600080000ff */
[----:B------:R-:W-:Y:S01]  /*37d0*/  LOP3.LUT R11, R11, UR6, RZ, 0x3c, !PT ;  /* 0x000000060b0b7c12 */ /* 0x000fe2000f8e3cff */
[----:B------:R-:W-:Y:S07]  /*37e0*/  @P1 BRA `(.L_x_65) ;  /* 0xfffffff800a01947 */ /* 0x000fee000383ffff */
[----:B------:R-:W2:Y:S01]  /*37f0*/  S2UR UR8, SR_CgaCtaId ;  /* 0x00000000000879c3 */ /* 0x000ea20000008800 */
[----:B------:R-:W-:Y:S01]  /*3800*/  ELECT P0, URZ, PT ;  /* 0x0000000000ff782f */ /* 0x000fe20003800000 */
[----:B------:R-:W-:Y:S01]  /*3810*/  IMAD.MOV.U32 R0, RZ, RZ, 0x1 ;  /* 0x00000001ff007424 */ /* 0x000fe200078e00ff */
[----:B------:R-:W-:Y:S01]  /*3820*/  UIADD3 UR26, UPT, UPT, UR26, 0xa0, URZ ;  /* 0x000000a01a1a7890 */ /* 0x000fe2000fffe0ff */
[----:B------:R-:W-:Y:S01]  /*3830*/  SHF.L.U32 R3, R11, 0x1f, RZ ;  /* 0x0000001f0b037819 */ /* 0x000fe200000006ff */
[----:B------:R-:W-:-:S03]  /*3840*/  UMOV UR4, 0x40 ;  /* 0x0000004000047882 */ /* 0x000fc60000000000 */
[----:B------:R-:W-:Y:S01]  /*3850*/  UVIRTCOUNT.DEALLOC.SMPOOL 0x80 ;  /* 0x000000800000784c */ /* 0x000fe20000000000 */
[----:B--2---:R-:W-:Y:S02]  /*3860*/  ULEA UR8, UR8, UR4, 0x18 ;  /* 0x0000000408087291 */ /* 0x004fe4000f8ec0ff */
[----:B------:R-:W-:-:S07]  /*3870*/  ULEA UR4, UR31, UR26, 0x3 ;  /* 0x0000001a1f047291 */ /* 0x000fce000f8e18ff */
[----:B------:R2:W-:Y:S02]  /*3880*/  @P0 STS.U8 [UR8+0x1c], R0 ;  /* 0x00001c00ff000988 */ /* 0x0005e40008000008 */
[----:B------:R-:W4:Y:S02]  /*3890*/  SYNCS.PHASECHK.TRANS64.TRYWAIT P0, [UR4], R3 ;  /* 0x00000003ff0075a7 */ /* 0x000f240008001104 */
[----:B--2-4-:R-:W-:Y:S05]  /*38a0*/  @!P0 BRA `(.L_x_66) ;  /* 0x0000005000f88947 */ /* 0x014fea0003800000 */
.L_x_130:
[----:B------:R-:W-:-:S04]  /*38b0*/  UIADD3 UR4, UPT, UPT, UR31, 0x1, URZ ;  /* 0x000000011f047890 */ /* 0x000fc8000fffe0ff */
[----:B------:R-:W-:-:S04]  /*38c0*/  UISETP.NE.AND UP0, UPT, UR4, 0x4, UPT ;  /* 0x000000040400788c */ /* 0x000fc8000bf05270 */
[----:B------:R-:W-:Y:S02]  /*38d0*/  USEL UR6, URZ, 0x1, UP0 ;  /* 0x00000001ff067887 */ /* 0x000fe40008000000 */
[----:B------:R-:W-:-:S04]  /*38e0*/  USEL UR4, UR4, URZ, UP0 ;  /* 0x000000ff04047287 */ /* 0x000fc80008000000 */
[----:B-1----:R-:W-:Y:S01]  /*38f0*/  ULEA UR5, UR4, UR26, 0x3 ;  /* 0x0000001a04057291 */ /* 0x002fe2000f8e18ff */
[----:B------:R-:W-:-:S04]  /*3900*/  LOP3.LUT R2, R11, UR6, RZ, 0x3c, !PT ;  /* 0x000000060b027c12 */ /* 0x000fc8000f8e3cff */
[----:B--2---:R-:W-:-:S04]  /*3910*/  SHF.L.U32 R3, R2, 0x1f, RZ ;  /* 0x0000001f02037819 */ /* 0x004fc800000006ff */
[----:B------:R-:W1:Y:S02]  /*3920*/  SYNCS.PHASECHK.TRANS64.TRYWAIT P0, [UR5], R3 ;  /* 0x00000003ff0075a7 */ /* 0x000e640008001105 */
[----:B-1----:R-:W-:Y:S05]  /*3930*/  @!P0 BRA `(.L_x_67) ;  /* 0x0000005000ec8947 */ /* 0x002fea0003800000 */
.L_x_132:
        /* <DEDUP_REMOVED lines=9> */
.L_x_134:
[----:B------:R-:W-:-:S04]  /*39d0*/  UIADD3 UR4, UPT, UPT, UR4, 0x1, URZ ;  /* 0x0000000104047890 */ /* 0x000fc8000fffe0ff */
[----:B------:R-:W-:-:S04]  /*39e0*/  UISETP.NE.AND UP0, UPT, UR4, 0x4, UPT ;  /* 0x000000040400788c */ /* 0x000fc8000bf05270 */
[----:B------:R-:W-:Y:S02]  /*39f0*/  USEL UR5, URZ, 0x1, UP0 ;  /* 0x00000001ff057887 */ /* 0x000fe40008000000 */
[----:B------:R-:W-:-:S04]  /*3a00*/  USEL UR4, UR4, URZ, UP0 ;  /* 0x000000ff04047287 */ /* 0x000fc80008000000 */
[----:B------:R-:W-:Y:S01]  /*3a10*/  ULEA UR4, UR4, UR26, 0x3 ;  /* 0x0000001a04047291 */ /* 0x000fe2000f8e18ff */
[----:B-1----:R-:W-:-:S04]  /*3a20*/  LOP3.LUT R3, R2, UR5, RZ, 0x3c, !PT ;  /* 0x0000000502037c12 */ /* 0x002fc8000f8e3cff */
[----:B------:R-:W-:-:S04]  /*3a30*/  SHF.L.U32 R3, R3, 0x1f, RZ ;  /* 0x0000001f03037819 */ /* 0x000fc800000006ff */
[----:B------:R-:W1:Y:S02]  /*3a40*/  SYNCS.PHASECHK.TRANS64.TRYWAIT P0, [UR4], R3 ;  /* 0x00000003ff0075a7 */ /* 0x000e640008001104 */
[----:B-1----:R-:W-:Y:S05]  /*3a50*/  @!P0 BRA `(.L_x_69) ;  /* 0x0000005000d48947 */ /* 0x002fea0003800000 */
.L_x_136:
[----:B------:R-:W-:Y:S01]  /*3a60*/  NOP ;  /* 0x0000000000007918 */ /* 0x000fe20000000000 */
[----:B-1----:R-:W1:Y:S01]  /*3a70*/  LDS R0, [UR8+0x14] ;  /* 0x00001408ff007984 */ /* 0x002e620008000800 */
[----:B------:R-:W-:Y:S01]  /*3a80*/  ULOP3.LUT UR4, UR42, 0xffff, URZ, 0xc0, !UPT ;  /* 0x0000ffff2a047892 */ /* 0x000fe2000f8ec0ff */
[----:B------:R-:W-:Y:S01]  /*3a90*/  UMOV UR5, 0xffff ;  /* 0x0000ffff00057882 */ /* 0x000fe20000000000 */
[----:B------:R-:W-:Y:S02]  /*3aa0*/  UMOV UR6, 0x1 ;  /* 0x0000000100067882 */ /* 0x000fe40000000000 */
[----:B------:R-:W-:-:S04]  /*3ab0*/  USHF.R.U32.HI UR4, URZ, 0x5, UR4 ;  /* 0x00000005ff047899 */ /* 0x000fc80008011604 */
[----:B------:R-:W-:Y:S02]  /*3ac0*/  USHF.L.U32 UR5, UR5, UR4, URZ ;  /* 0x0000000405057299 */ /* 0x000fe400080006ff */
[----:B------:R-:W-:-:S04]  /*3ad0*/  USHF.L.U32 UR4, UR6, UR4, URZ ;  /* 0x0000000406047299 */ /* 0x000fc800080006ff */
[----:B-1----:R-:W-:-:S04]  /*3ae0*/  LOP3.LUT R0, R0, UR5, RZ, 0xc0, !PT ;  /* 0x0000000500007c12 */ /* 0x002fc8000f8ec0ff */
[----:B------:R-:W-:-:S13]  /*3af0*/  ISETP.NE.AND P0, PT, R0, UR5, PT ;  /* 0x0000000500007c0c */ /* 0x000fda000bf05270 */
[----:B------:R-:W-:Y:S05]  /*3b00*/  @P0 BRA `(.L_x_70) ;  /* 0x0000000000580947 */ /* 0x000fea0003800000 */
[----:B------:R-:W1:Y:S02]  /*3b10*/  LDS R0, [UR8+0x18] ;  /* 0x00001808ff007984 */ /* 0x000e640008000800 */
[----:B-1----:R-:W-:-:S04]  /*3b20*/  LOP3.LUT R0, R0, UR4, RZ, 0xc0, !PT ;  /* 0x0000000400007c12 */ /* 0x002fc8000f8ec0ff */
[----:B------:R-:W-:-:S13]  /*3b30*/  ISETP.NE.AND P0, PT, R0, UR4, PT ;  /* 0x0000000400007c0c */ /* 0x000fda000bf05270 */
[----:B------:R-:W-:Y:S05]  /*3b40*/  @P0 BRA `(.L_x_71) ;  /* 0x00000000003c0947 */ /* 0x000fea0003800000 */
[----:B------:R-:W1:Y:S01]  /*3b50*/  S2R R2, SR_LANEID ;  /* 0x0000000000027919 */ /* 0x000e620000000000 */
[----:B------:R-:W-:Y:S01]  /*3b60*/  ULOP3.LUT UR5, URZ, UR5, URZ, 0x33, !UPT ;  /* 0x00000005ff057292 */ /* 0x000fe2000f8e33ff */
[----:B------:R-:W-:Y:S01]  /*3b70*/  LOP3.LUT R4, RZ, UR4, RZ, 0x33, !PT ;  /* 0x00000004ff047c12 */ /* 0x000fe2000f8e33ff */
[----:B------:R-:W-:Y:S02]  /*3b80*/  VOTEU.ANY UR4, UPT, PT ;  /* 0x0000000000047886 */ /* 0x000fe400038e0100 */
[----:B------:R-:W-:Y:S01]  /*3b90*/  UFLO.U32 UR4, UR4 ;  /* 0x00000004000472bd */ /* 0x000fe200080e0000 */
[----:B------:R-:W2:Y:S01]  /*3ba0*/  REDUX UR6, R4 ;  /* 0x00000000040673c4 */ /* 0x000ea20000000000 */
[----:B------:R-:W-:-:S06]  /*3bb0*/  IMAD.U32 R0, RZ, RZ, UR5 ;  /* 0x00000005ff007e24 */ /* 0x000fcc000f8e00ff */
[----:B------:R4:W-:Y:S01]  /*3bc0*/  UTCATOMSWS.AND URZ, UR5 ;  /* 0x0000000500ff79e3 */ /* 0x0009e20008000000 */
[----:B------:R-:W3:Y:S01]  /*3bd0*/  REDUX UR7, R0 ;  /* 0x00000000000773c4 */ /* 0x000ee20000000000 */
[----:B-1----:R-:W-:Y:S01]  /*3be0*/  ISETP.EQ.U32.AND P0, PT, R2, UR4, PT ;  /* 0x0000000402007c0c */ /* 0x002fe2000bf02070 */
[----:B--2---:R-:W-:Y:S01]  /*3bf0*/  IMAD.U32 R2, RZ, RZ, UR6 ;  /* 0x00000006ff027e24 */ /* 0x004fe2000f8e00ff */
[----:B---3--:R-:W-:-:S11]  /*3c00*/  MOV R3, UR7 ;  /* 0x0000000700037c02 */ /* 0x008fd60008000f00 */
[----:B------:R4:W-:Y:S04]  /*3c10*/  @P0 ATOMS.AND RZ, [UR8+0x14], R3 ;  /* 0x00001403ffff098c */ /* 0x0009e8000a800008 */
[----:B------:R4:W-:Y:S01]  /*3c20*/  @P0 ATOMS.AND RZ, [UR8+0x18], R2 ;  /* 0x00001802ffff098c */ /* 0x0009e2000a800008 */
[----:B------:R-:W-:Y:S05]  /*3c30*/  BRA `(.L_x_72) ;  /* 0x0000000000147947 */ /* 0x000fea0003800000 */
.L_x_71:
[----:B------:R-:W-:Y:S02]  /*3c40*/  MOV R2, 0x3c60 ;  /* 0x00003c6000027802 */ /* 0x000fe40000000f00 */
[----:B---3-5:R-:W-:Y:S05]  /*3c50*/  CALL.REL.NOINC `($__internal_0_$__cuda_sm10x_tcgen05_guardrail_trap_col_being_dealloced_not_returned_by_alloc) ;  /* 0x0000005400307944 */ /* 0x028fea0003c00000 */
[----:B------:R-:W-:Y:S05]  /*3c60*/  BRA `(.L_x_72) ;  /* 0x0000000000087947 */ /* 0x000fea0003800000 */
.L_x_70:
[----:B------:R-:W-:Y:S02]  /*3c70*/  MOV R2, 0x3c90 ;  /* 0x00003c9000027802 */ /* 0x000fe40000000f00 */
[----:B---3-5:R-:W-:Y:S05]  /*3c80*/  CALL.REL.NOINC `($__internal_2_$__cuda_sm10x_tcgen05_guardrail_trap_unallocated_columns_being_dealloced) ;  /* 0x00000054003c7944 */ /* 0x028fea0003c00000 */
.L_x_72:
[----:B------:R-:W-:Y:S01]  /*3c90*/  NOP ;  /* 0x0000000000007918 */ /* 0x000fe20000000000 */
[----:B----4-:R-:W-:Y:S05]  /*3ca0*/  EXIT ;  /* 0x000000000000794d */ /* 0x010fea0003800000 */
.L_x_54:
[----:B------:R-:W-:-:S09]  /*3cb0*/  UISETP.NE.OR UP0, UPT, UR17, 0x3, !UP3 ;  /* 0x000000031100788c */ /* 0x000fd2000df05670 */
[----:B------:R-:W-:Y:S05]  /*3cc0*/  BRA.U UP0, `(.L_x_73) ;  /* 0x0000000d00807547 */ /* 0x000fea000b800000 */
[----:B------:R-:W1:Y:S01]  /*3cd0*/  LDCU UR32, c[0x0][0x370] ;  /* 0x00006e00ff2077ac */ /* 0x000e620008000800 */
[----:B------:R-:W2:Y:S01]  /*3ce0*/  LDC.64 R16, c[0x0][0x348] ;  /* 0x0000d200ff107b82 */ /* 0x000ea20000000a00 */
[----:B------:R-:W-:Y:S02]  /*3cf0*/  HFMA2 R13, -RZ, RZ, 0, 0 ;  /* 0x00000000ff0d7431 */ /* 0x000fe400000001ff */
[----:B------:R-:W-:Y:S01]  /*3d00*/  IMAD.MOV.U32 R15, RZ, RZ, 0x1 ;  /* 0x00000001ff0f7424 */ /* 0x000fe200078e00ff */
[----:B------:R-:W1:Y:S01]  /*3d10*/  LDCU.128 UR28, c[0x0][0xb10] ;  /* 0x00016200ff1c77ac */ /* 0x000e620008000c00 */
[----:B------:R-:W-:Y:S01]  /*3d20*/  IMAD.MOV.U32 R14, RZ, RZ, RZ ;  /* 0x000000ffff0e7224 */ /* 0x000fe200078e00ff */
[----:B------:R-:W-:Y:S01]  /*3d30*/  MOV R7, 0x2000 ;  /* 0x0000200000077802 */ /* 0x000fe20000000f00 */
[----:B------:R-:W3:Y:S01]  /*3d40*/  LDCU UR27, c[0x0][0x374] ;  /* 0x00006e80ff1b77ac */ /* 0x000ee20008000800 */
[----:B------:R-:W4:Y:S01]  /*3d50*/  LDC.64 R2, c[0x0][0x888] ;  /* 0x00022200ff027b82 */ /* 0x000f220000000a00 */
[----:B------:R-:W3:Y:S01]  /*3d60*/  LDCU UR15, c[0x0][0xb0c] ;  /* 0x00016180ff0f77ac */ /* 0x000ee20008000800 */
[----:B------:R-:W2:Y:S06]  /*3d70*/  LDCU UR38, c[0x0][0xb20] ;  /* 0x00016400ff2677ac */ /* 0x000eac0008000800 */
[----:B------:R-:W4:Y:S01]  /*3d80*/  LDC.64 R4, c[0x0][0x890] ;  /* 0x00022400ff047b82 */ /* 0x000f220000000a00 */
[----:B------:R-:W2:Y:S01]  /*3d90*/  LDCU UR4, c[0x0][0xb30] ;  /* 0x00016600ff0477ac */ /* 0x000ea20008000800 */
[----:B------:R-:W-:Y:S01]  /*3da0*/  UMOV UR21, 0x400 ;  /* 0x0000040000157882 */ /* 0x000fe20000000000 */
[----:B-1----:R-:W-:-:S02]  /*3db0*/  UIMAD.WIDE.U32 UR6, UR32, UR28, URZ ;  /* 0x0000001c200672a5 */ /* 0x002fc4000f8e00ff */
[----:B---3--:R-:W-:Y:S02]  /*3dc0*/  UIMAD.WIDE.U32 UR8, UR27, UR31, URZ ;  /* 0x0000001f1b0872a5 */ /* 0x008fe4000f8e00ff */
[----:B------:R-:W-:Y:S02]  /*3dd0*/  ULEA UR21, UR45, UR21, 0x18 ;  /* 0x000000152d157291 */ /* 0x000fe4000f8ec0ff */
[----:B------:R-:W-:Y:S02]  /*3de0*/  UPLOP3.LUT UP3, UPT, UPT, UPT, UPT, 0x40, 0x4 ;  /* 0x000000000004789c */ /* 0x000fe40003f6e870 */
[----:B------:R-:W-:Y:S01]  /*3df0*/  UIADD3 UR33, UPT, UPT, UR21, 0x38, URZ ;  /* 0x0000003815217890 */ /* 0x000fe2000fffe0ff */
[----:B------:R-:W-:Y:S01]  /*3e00*/  UMOV UR6, UR7 ;  /* 0x0000000700067c82 */ /* 0x000fe20008000000 */
[----:B------:R-:W-:Y:S01]  /*3e10*/  UMOV UR34, UR9 ;  /* 0x0000000900227c82 */ /* 0x000fe20008000000 */
[----:B------:R-:W-:Y:S02]  /*3e20*/  UISETP.GE.AND UP0, UPT, UR42, 0x1, UPT ;  /* 0x000000012a00788c */ /* 0x000fe4000bf06270 */
[----:B------:R-:W-:Y:S01]  /*3e30*/  UISETP.NE.AND UP4, UPT, UR42, 0x1, UPT ;  /* 0x000000012a00788c */ /* 0x000fe2000bf85270 */
[----:B------:R-:W1:Y:S01]  /*3e40*/  LDCU.64 UR22, c[0x0][0xb28] ;  /* 0x00016500ff1677ac */ /* 0x000e620008000a00 */
[----:B------:R-:W-:-:S02]  /*3e50*/  UISETP.NE.AND UP6, UPT, UR15, 0x1, UPT ;  /* 0x000000010f00788c */ /* 0x000fc4000bfc5270 */
[----:B------:R-:W-:Y:S02]  /*3e60*/  UISETP.NE.AND UP5, UPT, UR30, 0x1, UPT ;  /* 0x000000011e00788c */ /* 0x000fe4000bfa5270 */
[----:B------:R-:W-:Y:S02]  /*3e70*/  UIADD3 UR17, UPT, UPT, UR21, 0x30, URZ ;  /* 0x0000003015117890 */ /* 0x000fe4000fffe0ff */
[----:B------:R-:W-:Y:S02]  /*3e80*/  UPRMT UR33, UR45, 0x654, UR33 ;  /* 0x000006542d217896 */ /* 0x000fe40008000021 */
[----:B------:R-:W-:Y:S02]  /*3e90*/  USHF.R.U32.HI UR35, URZ, UR29, UR6 ;  /* 0x0000001dff237299 */ /* 0x000fe40008011606 */
[----:B--2---:R-:W-:Y:S02]  /*3ea0*/  USHF.R.U32.HI UR34, URZ, UR38, UR34 ;  /* 0x00000026ff227299 */ /* 0x004fe40008011622 */
[----:B------:R-:W-:-:S11]  /*3eb0*/  UISETP.NE.AND UP2, UPT, UR4, 0x1, UPT ;  /* 0x000000010400788c */ /* 0x000fd6000bf45270 */
.L_x_82:
[C---:B------:R-:W-:Y:S02]  /*3ec0*/  LEA R12, R14.reuse, UR21, 0x3 ;  /* 0x000000150e0c7c11 */ /* 0x040fe4000f8e18ff */
[----:B------:R-:W-:Y:S02]  /*3ed0*/  SHF.L.U32 R9, R13, 0x1f, RZ ;  /* 0x0000001f0d097819 */ /* 0x000fe400000006ff */
[----:B------:R-:W-:Y:S02]  /*3ee0*/  LEA R10, R14, UR21, 0x4 ;  /* 0x000000150e0a7c11 */ /* 0x000fe4000f8e20ff */
[----:B--2---:R-:W2:Y:S02]  /*3ef0*/  SYNCS.PHASECHK.TRANS64.TRYWAIT P0, [R12+URZ+0x60], R9 ;  /* 0x000060090c0075a7 */ /* 0x004ea400080011ff */
[----:B--2---:R-:W-:Y:S05]  /*3f00*/  @!P0 BRA `(.L_x_74) ;  /* 0x0000004c00c08947 */ /* 0x004fea0003800000 */
.L_x_137:
[----:B--2---:R-:W2:Y:S01]  /*3f10*/  LDS.128 R8, [R10+0xf0] ;  /* 0x0000f0000a087984 */ /* 0x004ea20000000c00 */
[----:B------:R-:W-:Y:S01]  /*3f20*/  UISETP.GE.AND UP0, UPT, UR42, 0x1, UPT ;  /* 0x000000012a00788c */ /* 0x000fe2000bf06270 */
[----:B------:R-:W-:Y:S01]  /*3f30*/  @!PT LDS RZ, [RZ] ;  /* 0x00000000fffff984 */ /* 0x000fe20000000800 */
[----:B------:R-:W-:Y:S01]  /*3f40*/  @!PT LDS RZ, [RZ] ;  /* 0x00000000fffff984 */ /* 0x000fe20000000800 */
[----:B------:R-:W-:Y:S01]  /*3f50*/  @!PT LDS RZ, [RZ] ;  /* 0x00000000fffff984 */ /* 0x000fe20000000800 */
[----:B------:R-:W-:Y:S01]  /*3f60*/  @!PT LDS RZ, [RZ] ;  /* 0x00000000fffff984 */ /* 0x000fe20000000800 */
[----:B------:R3:W-:Y:S06]  /*3f70*/  MEMBAR.ALL.CTA ;  /* 0x0000000000007992 */ /* 0x0007ec0000008000 */
[----:B---3--:R-:W3:Y:S01]  /*3f80*/  FENCE.VIEW.ASYNC.S ;  /* 0x00000000000073c6 */ /* 0x008ee20000000000 */
[----:B--2---:R-:W-:Y:S11]  /*3f90*/  LOP3.LUT P0, RZ, R10, 0x1, RZ, 0xc0, !PT ;  /* 0x000000010aff7812 */ /* 0x004ff6000780c0ff */
[----:B------:R-:W-:Y:S02]  /*3fa0*/  @!UPT UIADD3 URZ, UPT, UPT, URZ, URZ, URZ ;  /* 0x000000fffffff290 */ /* 0x000fe4000fffe0ff */
[----:B---3--:R-:W-:Y:S01]  /*3fb0*/  VOTEU.ANY UP1, P0 ;  /* 0x0000000000ff7886 */ /* 0x008fe20000020100 */
[----:B------:R-:W-:Y:S11]  /*3fc0*/  PLOP3.LUT P0, PT, PT, PT, UP1, 0x80, 0x8 ;  /* 0x000000000008781c */ /* 0x000ff60003f0f018 */
[----:B------:R-:W-:Y:S02]  /*3fd0*/  @!UPT UIADD3 URZ, UPT, UPT, URZ, URZ, URZ ;  /* 0x000000fffffff290 */ /* 0x000fe4000fffe0ff */
[----:B------:R-:W-:Y:S02]  /*3fe0*/  @P0 SHF.R.U32.HI R0, RZ, 0x10, R9 ;  /* 0x00000010ff000819 */ /* 0x000fe40000011609 */
[----:B------:R-:W-:Y:S02]  /*3ff0*/  @P0 MOV R6, R8 ;  /* 0x0000000800060202 */ /* 0x000fe40000000f00 */
[----:B------:R-:W-:Y:S01]  /*4000*/  @P0 R2UR UR4, R0 ;  /* 0x00000000000402ca */ /* 0x000fe200000e0000 */
[----:B------:R-:W-:Y:S01]  /*4010*/  VIADD R0, R12, 0x70 ;  /* 0x000000700c007836 */ /* 0x000fe20000000000 */
[----:B------:R-:W-:Y:S02]  /*4020*/  @P0 LOP3.LUT R8, R9, 0xffff, RZ, 0xc0, !PT ;  /* 0x0000ffff09080812 */ /* 0x000fe400078ec0ff */
[----:B------:R-:W-:Y:S02]  /*4030*/  @P0 R2UR UR6, R6 ;  /* 0x00000000060602ca */ /* 0x000fe400000e0000 */
[----:B------:R-:W-:Y:S02]  /*4040*/  PRMT R0, RZ, 0x654, R0 ;  /* 0x00000654ff007816 */ /* 0x000fe40000000000 */
[----:B------:R-:W-:Y:S02]  /*4050*/  @P0 R2UR UR5, R8 ;  /* 0x00000000080502ca */ /* 0x000fe400000e0000 */
[----:B------:R2:W-:Y:S03]  /*4060*/  SYNCS.ARRIVE.TRANS64.RED.A1T0 RZ, [R0+URZ], RZ ;  /* 0x000000ff00ff79a7 */ /* 0x0005e600081004ff */
[----:B------:R-:W-:Y:S04]  /*4070*/  @UP1 UMOV UR26, UR4 ;  /* 0x00000004001a1c82 */ /* 0x000fe80008000000 */
[----:B------:R-:W-:Y:S04]  /*4080*/  @UP1 UMOV UR14, UR6 ;  /* 0x00000006000e1c82 */ /* 0x000fe80008000000 */
[----:B------:R-:W-:Y:S01]  /*4090*/  @UP1 UMOV UR13, UR5 ;  /* 0x00000005000d1c82 */ /* 0x000fe20008000000 */
[----:B------:R-:W-:Y:S05]  /*40a0*/  BRA.U !UP0, `(.L_x_75) ;  /* 0x0000000108a47547 */ /* 0x000fea000b800000 */
[----:B------:R-:W-:Y:S02]  /*40b0*/  UIMAD.WIDE.U32 UR8, UR13, UR31, URZ ;  /* 0x0000001f0d0872a5 */ /* 0x000fe4000f8e00ff */
[----:B------:R-:W-:Y:S02]  /*40c0*/  UIMAD.WIDE.U32 UR10, UR14, UR28, URZ ;  /* 0x0000001c0e0a72a5 */ /* 0x000fe4000f8e00ff */
[----:B------:R-:W-:Y:S02]  /*40d0*/  USEL UR4, UR27, UR34, !UP5 ;  /* 0x000000221b047287 */ /* 0x000fe4000e800000 */
[----:B------:R-:W-:Y:S02]  /*40e0*/  USEL UR7, UR32, UR35, !UP6 ;  /* 0x0000002320077287 */ /* 0x000fe4000f000000 */
[----:B-1----:R-:W-:Y:S02]  /*40f0*/  UIMAD.WIDE.U32 UR18, UR4, UR22, URZ ;  /* 0x00000016041272a5 */ /* 0x002fe4000f8e00ff */
[----:B------:R-:W-:Y:S01]  /*4100*/  UIMAD.WIDE.U32 UR24, UR7, UR22, URZ ;  /* 0x00000016071872a5 */ /* 0x000fe2000f8e00ff */
[----:B------:R-:W-:Y:S02]  /*4110*/  UMOV UR5, UR9 ;  /* 0x0000000900057c82 */ /* 0x000fe40008000000 */
[----:B------:R-:W-:Y:S03]  /*4120*/  USHF.R.U32.HI UR6, URZ, UR38, UR5 ;  /* 0x00000026ff067299 */ /* 0x000fe60008011605 */
[----:B------:R-:W-:Y:S01]  /*4130*/  UMOV UR5, UR11 ;  /* 0x0000000b00057c82 */ /* 0x000fe20008000000 */
[----:B------:R-:W-:Y:S02]  /*4140*/  USEL UR6, UR13, UR6, !UP5 ;  /* 0x000000060d067287 */ /* 0x000fe4000e800000 */
[----:B------:R-:W-:Y:S02]  /*4150*/  USHF.R.U32.HI UR8, URZ, UR29, UR5 ;  /* 0x0000001dff087299 */ /* 0x000fe40008011605 */
[----:B------:R-:W-:Y:S01]  /*4160*/  UIMAD.WIDE.U32 UR10, UR6, UR22, URZ ;  /* 0x00000016060a72a5 */ /* 0x000fe2000f8e00ff */
[----:B------:R-:W-:Y:S02]  /*4170*/  UMOV UR5, UR19 ;  /* 0x0000001300057c82 */ /* 0x000fe40008000000 */
[----:B------:R-:W-:Y:S03]  /*4180*/  @UP4 USHF.R.U32.HI UR4, URZ, UR23, UR5 ;  /* 0x00000017ff044299 */ /* 0x000fe60008011605 */
[----:B------:R-:W-:Y:S01]  /*4190*/  UMOV UR5, UR25 ;  /* 0x0000001900057c82 */ /* 0x000fe20008000000 */
[----:B------:R-:W-:Y:S02]  /*41a0*/  UIMAD UR4, UR42, UR4, URZ ;  /* 0x000000042a0472a4 */ /* 0x000fe4000f8e02ff */
[----:B------:R-:W-:Y:S02]  /*41b0*/  @UP4 USHF.R.U32.HI UR7, URZ, UR23, UR5 ;  /* 0x00000017ff074299 */ /* 0x000fe40008011605 */
[----:B------:R-:W-:Y:S02]  /*41c0*/  USEL UR5, UR14, UR8, !UP6 ;  /* 0x000000080e057287 */ /* 0x000fe4000f000000 */
[----:B------:R-:W-:Y:S02]  /*41d0*/  UIMAD UR8, UR42, UR7, URZ ;  /* 0x000000072a0872a4 */ /* 0x000fe4000f8e02ff */
[----:B------:R-:W-:Y:S03]  /*41e0*/  UISETP.GE.AND UP0, UPT, UR6, UR4, UPT ;  /* 0x000000040600728c */ /* 0x000fe6000bf06270 */
[----:B------:R-:W-:Y:S01]  /*41f0*/  UMOV UR4, UR11 ;  /* 0x0000000b00047c82 */ /* 0x000fe20008000000 */
[----:B------:R-:W-:Y:S02]  /*4200*/  UISETP.GE.OR UP0, UPT, UR5, UR8, UP0 ;  /* 0x000000080500728c */ /* 0x000fe40008706670 */
[----:B------:R-:W-:Y:S02]  /*4210*/  USHF.R.U32.HI UR4, URZ, UR23, UR4 ;  /* 0x00000017ff047299 */ /* 0x000fe40008011604 */
[----:B------:R-:W-:Y:S02]  /*4220*/  UIMAD.WIDE.U32 UR8, UR5, UR22, URZ ;  /* 0x00000016050872a5 */ /* 0x000fe4000f8e00ff */
[----:B------:R-:W-:Y:S04]  /*4230*/  USEL UR10, UR6, UR4, !UP4 ;  /* 0x00000004060a7287 */ /* 0x000fe8000e000000 */
[----:B------:R-:W-:Y:S01]  /*4240*/  UIADD3 UR11, UPT, UPT, -UR10, URZ, URZ ;  /* 0x000000ff0a0b7290 */ /* 0x000fe2000fffe1ff */
[----:B------:R-:W-:Y:S02]  /*4250*/  @!UP0 UMOV UR4, UR9 ;  /* 0x0000000900048c82 */ /* 0x000fe40008000000 */
[----:B------:R-:W-:Y:S02]  /*4260*/  @!UP0 USHF.R.U32.HI UR4, URZ, UR23, UR4 ;  /* 0x00000017ff048299 */ /* 0x000fe40008011604 */
[----:B------:R-:W-:Y:S02]  /*4270*/  UIMAD UR8, UR42, UR11, UR6 ;  /* 0x0000000b2a0872a4 */ /* 0x000fe4000f8e0206 */
[----:B------:R-:W-:Y:S04]  /*4280*/  @!UP0 USEL UR4, UR5, UR4, !UP4 ;  /* 0x0000000405048287 */ /* 0x000fe8000e000000 */
[----:B------:R-:W-:Y:S02]  /*4290*/  @!UP0 UIMAD UR8, UR7, UR8, UR4 ;  /* 0x00000008070882a4 */ /* 0x000fe4000f8e0204 */
[----:B------:R-:W-:Y:S02]  /*42a0*/  @!UP0 UIADD3 UR9, UPT, UPT, UR10, -UR4, URZ ;  /* 0x800000040a098290 */ /* 0x000fe4000fffe0ff */
[----:B------:R-:W-:Y:S02]  /*42b0*/  UIADD3 UR4, UPT, UPT, -UR5, URZ, URZ ;  /* 0x000000ff05047290 */ /* 0x000fe4000fffe1ff */
[----:B------:R-:W-:Y:S02]  /*42c0*/  UIADD3 UR7, UPT, UPT, -UR6, URZ, URZ ;  /* 0x000000ff06077290 */ /* 0x000fe4000fffe1ff */
[----:B------:R-:W-:Y:S02]  /*42d0*/  @!UP0 UIMAD UR6, UR9, UR42, UR5 ;  /* 0x0000002a090682a4 */ /* 0x000fe4000f8e0205 */
[----:B------:R-:W-:Y:S02]  /*42e0*/  UIMAD UR14, UR15, UR4, UR14 ;  /* 0x000000040f0e72a4 */ /* 0x000fe4000f8e020e */
[----:B------:R-:W-:Y:S01]  /*42f0*/  UIMAD UR13, UR30, UR7, UR13 ;  /* 0x000000071e0d72a4 */ /* 0x000fe2000f8e020d */
[----:B------:R-:W-:Y:S02]  /*4300*/  @!UP0 UMOV UR5, UR8 ;  /* 0x0000000800058c82 */ /* 0x000fe40008000000 */
[----:B------:R-:W-:Y:S02]  /*4310*/  UIMAD UR14, UR5, UR15, UR14 ;  /* 0x0000000f050e72a4 */ /* 0x000fe4000f8e020e */
[----:B------:R-:W-:Y:S11]  /*4320*/  UIMAD UR13, UR6, UR30, UR13 ;  /* 0x0000001e060d72a4 */ /* 0x000ff6000f8e020d */
[----:B------:R-:W-:Y:S01]  /*4330*/  @!UPT UIADD3 URZ, UPT, UPT, URZ, URZ, URZ ;  /* 0x000000fffffff290 */ /* 0x000fe2000fffe0ff */
.L_x_75:
[----:B------:R-:W3:Y:S01]  /*4340*/  @!UP2 LDCU.128 UR8, c[0x0][0xb10] ;  /* 0x00016200ff08a7ac */ /* 0x000ee20008000c00 */
[C---:B----4-:R-:W-:Y:S02]  /*4350*/  ISETP.NE.U32.AND P1, PT, R4.reuse, RZ, PT ;  /* 0x000000ff0400720c */ /* 0x050fe40003f25070 */
[----:B------:R-:W-:Y:S02]  /*4360*/  ISETP.NE.U32.AND P0, PT, R4, RZ, PT ;  /* 0x000000ff0400720c */ /* 0x000fe40003f05070 */
[C---:B------:R-:W-:Y:S02]  /*4370*/  ISETP.NE.AND.EX P1, PT, R5.reuse, RZ, PT, P1 ;  /* 0x000000ff0500720c */ /* 0x040fe40003f25310 */
[----:B------:R-:W-:Y:S01]  /*4380*/  ISETP.NE.AND.EX P0, PT, R5, RZ, PT, P0 ;  /* 0x000000ff0500720c */ /* 0x000fe20003f05300 */
[----:B------:R-:W4:Y:S01]  /*4390*/  @!UP2 LDCU UR5, c[0x0][0xb0c] ;  /* 0x00016180ff05a7ac */ /* 0x000f220008000800 */
[----:B------:R-:W-:Y:S01]  /*43a0*/  SHF.L.U32 R9, R15, 0x1f, RZ ;  /* 0x0000001f0f097819 */ /* 0x000fe200000006ff */
[----:B------:R-:W-:Y:S02]  /*43b0*/  USHF.L.U32 UR19, UR16, 0x7, URZ ;  /* 0x0000000710137899 */ /* 0x000fe400080006ff */
[----:B------:R-:W-:Y:S02]  /*43c0*/  USHF.L.U32 UR18, UR20, 0x7, URZ ;  /* 0x0000000714127899 */ /* 0x000fe400080006ff */
[----:B---3--:R-:W-:Y:S07]  /*43d0*/  UIMAD.WIDE.U32 UR6, UR14, UR8, URZ ;  /* 0x000000080e0672a5 */ /* 0x008fee000f8e00ff */
[----:B------:R-:W-:Y:S01]  /*43e0*/  @!UP2 UMOV UR4, UR7 ;  /* 0x000000070004ac82 */ /* 0x000fe20008000000 */
[----:B----4-:R-:W-:Y:S02]  /*43f0*/  @!UP2 UISETP.NE.AND UP0, UPT, UR5, 0x1, UPT ;  /* 0x000000010500a88c */ /* 0x010fe4000bf05270 */
[----:B------:R-:W-:Y:S02]  /*4400*/  @!UP2 USHF.R.U32.HI UR4, URZ, UR9, UR4 ;  /* 0x00000009ff04a299 */ /* 0x000fe40008011604 */
[----:B------:R-:W-:Y:S02]  /*4410*/  UIMAD.WIDE.U32 UR6, UR13, UR11, URZ ;  /* 0x0000000b0d0672a5 */ /* 0x000fe4000f8e00ff */
[----:B------:R-:W-:Y:S02]  /*4420*/  @!UP2 USEL UR8, UR14, UR4, !UP0 ;  /* 0x000000040e08a287 */ /* 0x000fe4000c000000 */
[----:B------:R-:W-:Y:S03]  /*4430*/  @!UP2 UISETP.NE.AND UP0, UPT, UR10, 0x1, UPT ;  /* 0x000000010a00a88c */ /* 0x000fe6000bf05270 */
[----:B------:R-:W-:Y:S02]  /*4440*/  @!UP2 UMOV UR6, UR7 ;  /* 0x000000070006ac82 */ /* 0x000fe40008000000 */
[----:B------:R-:W3:Y:S02]  /*4450*/  @!UP2 LDCU UR4, c[0x0][0xb20] ;  /* 0x00016400ff04a7ac */ /* 0x000ee40008000800 */
[----:B---3--:R-:W-:Y:S04]  /*4460*/  @!UP2 USHF.R.U32.HI UR6, URZ, UR4, UR6 ;  /* 0x00000004ff06a299 */ /* 0x008fe80008011606 */
[----:B------:R-:W-:Y:S04]  /*4470*/  @!UP2 USEL UR6, UR13, UR6, !UP0 ;  /* 0x000000060d06a287 */ /* 0x000fe8000c000000 */
[----:B------:R-:W-:Y:S02]  /*4480*/  @!UP2 UIADD3 UR4, UPT, UPT, -UR8, UR6, URZ ;  /* 0x000000060804a290 */ /* 0x000fe4000fffe1ff */
[----:B------:R-:W-:Y:S02]  /*4490*/  @!UP2 UIADD3 UR6, UPT, UPT, UR8, -UR6, URZ ;  /* 0x800000060806a290 */ /* 0x000fe4000fffe0ff */
[----:B------:R-:W-:Y:S02]  /*44a0*/  @!UP2 UIMAD UR14, UR4, UR5, UR14 ;  /* 0x00000005040ea2a4 */ /* 0x000fe4000f8e020e */
[----:B------:R-:W-:Y:S01]  /*44b0*/  @!UP2 UIMAD UR13, UR6, UR10, UR13 ;  /* 0x0000000a060da2a4 */ /* 0x000fe2000f8e020d */
[----:B------:R-:W-:Y:S11]  /*44c0*/  BRA.U UP3, `(.L_x_76) ;  /* 0x0000000103107547 */ /* 0x000ff6000b800000 */
[----:B--2---:R-:W-:Y:S04]  /*44d0*/  MOV R0, UR37 ;  /* 0x0000002500007c02 */ /* 0x004fe80008000f00 */
[----:B------:R-:W-:Y:S04]  /*44e0*/  SHF.L.U32 R11, R0, 0x1f, RZ ;  /* 0x0000001f000b7819 */ /* 0x000fe800000006ff */
[----:B------:R-:W2:Y:S02]  /*44f0*/  SYNCS.PHASECHK.TRANS64.TRYWAIT P2, [UR21+0x58], R11 ;  /* 0x0000580bff0075a7 */ /* 0x000ea40008041115 */
[----:B--2---:R-:W-:Y:S05]  /*4500*/  @!P2 BRA `(.L_x_77) ;  /* 0x000000480054a947 */ /* 0x004fea0003800000 */
.L_x_76:
[----:B------:R-:W-:Y:S05]  /*4510*/  @!P1 BRA `(.L_x_78) ;  /* 0x0000000000309947 */ /* 0x000fea0003800000 */
[----:B------:R-:W-:Y:S01]  /*4520*/  ISETP.NE.U32.AND P1, PT, R2, RZ, PT ;  /* 0x000000ff0200720c */ /* 0x000fe20003f25070 */
[----:B------:R-:W3:Y:S01]  /*4530*/  LDCU.64 UR4, c[0x0][0x358] ;  /* 0x00006b00ff0477ac */ /* 0x000ee20008000a00 */
[----:B------:R-:W-:Y:S02]  /*4540*/  IMAD.MOV.U32 R158, RZ, RZ, 0x1 ;  /* 0x00000001ff9e7424 */ /* 0x000fe400078e00ff */
[----:B------:R-:W-:Y:S11]  /*4550*/  ISETP.NE.AND.EX P1, PT, R3, RZ, PT, P1 ;  /* 0x000000ff0300720c */ /* 0x000ff60003f25310 */
[----:B------:R-:W-:Y:S02]  /*4560*/  @!UPT UIADD3 URZ, UPT, UPT, URZ, URZ, URZ ;  /* 0x000000fffffff290 */ /* 0x000fe4000fffe0ff */
[----:B--2---:R-:W2:Y:S01]  /*4570*/  @P1 LDC.64 R10, c[0x0][0x888] ;  /* 0x00022200ff0a1b82 */ /* 0x004ea20000000a00 */
[----:B------:R-:W-:Y:S04]  /*4580*/  @P1 IMAD R0, R4, UR36, RZ ;  /* 0x0000002404001c24 */ /* 0x000fe8000f8e02ff */
[----:B--2---:R-:W-:Y:S04]  /*4590*/  @P1 IMAD.WIDE R10, R0, 0x4, R10 ;  /* 0x00000004000a1825 */ /* 0x004fe800078e020a */
[----:B------:R-:W-:Y:S01]  /*45a0*/  HFMA2 R0, -RZ, RZ, 0, 5.9604644775390625e-08 ;  /* 0x00000001ff007431 */ /* 0x000fe200000001ff */
[----:B---3-5:R3:W5:Y:S04]  /*45b0*/  @P1 LDG.E R73, desc[UR4][R10.64] ;  /* 0x000000040a491981 */ /* 0x028768000c1e1900 */
[----:B------:R-:W-:Y:S01]  /*45c0*/  @!P1 PRMT R158, R0, 0x7610, R158 ;  /* 0x00007610009e9816 */ /* 0x000fe2000000009e */
[----:B---3--:R-:W4:Y:S06]  /*45d0*/  @!P1 LDC R73, c[0x0][0x880] ;  /* 0x00022000ff499b82 */ /* 0x008f2c0000000800 */
.L_x_78:
[----:B----45:R-:W-:Y:S01]  /*45e0*/  @!P0 FSETP.EQ.AND P1, PT, R73, RZ, PT ;  /* 0x000000ff4900820b */ /* 0x030fe20003f22000 */
[----:B------:R-:W-:Y:S01]  /*45f0*/  @!UPT UIADD3 URZ, UPT, UPT, URZ, URZ, URZ ;  /* 0x000000fffffff290 */ /* 0x000fe2000fffe0ff */
[----:B------:R-:W-:Y:S11]  /*4600*/  @!P0 BRA `(.L_x_79) ;  /* 0x0000000000188947 */ /* 0x000ff60003800000 */
[----:B------:R-:W-:Y:S02]  /*4610*/  LOP3.LUT P0, RZ, R158, 0xff, RZ, 0xc0, !PT ;  /* 0x000000ff9eff7812 */ /* 0x000fe4000780c0ff */
[----:B------:R-:W-:Y:S04]  /*4620*/  ISETP.NE.U32.AND P1, PT, R2, RZ, PT ;  /* 0x000000ff0200720c */ /* 0x000fe80003f25070 */
[----:B------:R-:W-:Y:S04]  /*4630*/  ISETP.NE.AND.EX P1, PT, R3, RZ, PT, P1 ;  /* 0x000000ff0300720c */ /* 0x000fe80003f25310 */
[----:B------:R-:W-:Y:S03]  /*4640*/  PLOP3.LUT P1, PT, P1, PT, PT, 0x8, 0x80 ;  /* 0x000000000080781c */ /* 0x000fe60000f2e170 */
[----:B------:R-:W-:Y:S11]  /*4650*/  @P0 FSETP.EQ.AND P1, PT, R73, RZ, PT ;  /* 0x000000ff4900020b */ /* 0x000ff60003f22000 */
[----:B------:R-:W-:Y:S02]  /*4660*/  @!UPT UIADD3 URZ, UPT, UPT, URZ, URZ, URZ ;  /* 0x000000fffffff290 */ /* 0x000fe4000fffe0ff */
.L_x_79:
[----:B------:R-:W3:Y:S01]  /*4670*/  SYNCS.PHASECHK.TRANS64.TRYWAIT P2, [UR21+0x40], R9 ;  /* 0x00004009ff0075a7 */ /* 0x000ee20008041115 */
[----:B------:R-:W-:Y:S04]  /*4680*/  ELECT P0, URZ, PT ;  /* 0x0000000000ff782f */ /* 0x000fe80003800000 */
[----:B------:R-:W-:Y:S11]  /*4690*/  PLOP3.LUT P1, PT, P1, P0, PT, 0xf2, 0x2f ;  /* 0x00000000002f781c */ /* 0x000ff60000f21e72 */
[----:B------:R-:W-:Y:S02]  /*46a0*/  @!UPT UIADD3 URZ, UPT, UPT, URZ, URZ, URZ ;  /* 0x000000fffffff290 */ /* 0x000fe4000fffe0ff */
[----:B------:R-:W-:Y:S05]  /*46b0*/  @!P1 IADD3 R8, P0, PT, R16, 0x580, RZ ;  /* 0x0000058010089810 */ /* 0x000fea0007f1e0ff */
[----:B------:R-:W-:Y:S01]  /*46c0*/  @!P1 IMAD.X R6, RZ, RZ, R17, P0 ;  /* 0x000000ffff069224 */ /* 0x000fe200000e0611 */
[----:B---3--:R-:W-:Y:S07]  /*46d0*/  @!P2 BRA `(.L_x_80) ;  /* 0x0000004400f8a947 */ /* 0x008fee0003800000 */
.L_x_140:
[----:B------:R-:W-:Y:S01]  /*46e0*/  @!P1 R2UR UR5, R8 ;  /* 0x00000000080592ca */ /* 0x000fe200000e0000 */
[----:B------:R-:W-:Y:S01]  /*46f0*/  VOTEU.ALL UP0, P1 ;  /* 0x0000000000ff7886 */ /* 0x000fe20000800000 */
[----:B------:R-:W-:Y:S01]  /*4700*/  @!P1 R2UR UR4, R6 ;  /* 0x00000000060492ca */ /* 0x000fe200000e0000 */
[----:B--2---:R-:W-:Y:S01]  /*4710*/  @!P1 IMAD.MOV.U32 R0, RZ, RZ, 0x2000 ;  /* 0x00002000ff009424 */ /* 0x004fe200078e00ff */
[----:B------:R-:W-:Y:S01]  /*4720*/  UMOV UR8, 0x0 ;  /* 0x0000000000087882 */ /* 0x000fe20000000000 */
[----:B------:R-:W-:Y:S01]  /*4730*/  UMOV UR9, 0x10000000 ;  /* 0x1000000000097882 */ /* 0x000fe20000000000 */
[----:B------:R-:W-:Y:S01]  /*4740*/  @!UP0 UIADD3 UR16, UPT, UPT, UR21, 0x200, URZ ;  /* 0x0000020015108890 */ /* 0x000fe2000fffe0ff */
[----:B------:R-:W-:Y:S01]  /*4750*/  VIADD R14, R14, 0x1 ;  /* 0x000000010e0e7836 */ /* 0x000fe20000000000 */
[----:B------:R-:W-:Y:S01]  /*4760*/  VOTEU.ALL UP0, P1 ;  /* 0x0000000000ff7886 */ /* 0x000fe20000800000 */
[----:B------:R-:W-:Y:S01]  /*4770*/  UMOV UR20, UR36 ;  /* 0x0000002400147c82 */ /* 0x000fe20008000000 */
[----:B------:R-:W-:Y:S03]  /*4780*/  UPRMT UR6, UR45, 0x654, UR17 ;  /* 0x000006542d067896 */ /* 0x000fe60008000011 */
[----:B------:R-:W-:Y:S02]  /*4790*/  IMAD.U32 R10, RZ, RZ, UR5 ;  /* 0x00000005ff0a7e24 */ /* 0x000fe4000f8e00ff */
[----:B------:R-:W-:Y:S03]  /*47a0*/  IMAD.U32 R11, RZ, RZ, UR4 ;  /* 0x00000004ff0b7e24 */ /* 0x000fe6000f8e00ff */
[----:B------:R-:W-:Y:S02]  /*47b0*/  @!P1 R2UR UR4, R10 ;  /* 0x000000000a0492ca */ /* 0x000fe400000e0000 */
[----:B------:R-:W-:Y:S11]  /*47c0*/  @!P1 R2UR UR5, R11 ;  /* 0x000000000b0592ca */ /* 0x000ff600000e0000 */
[----:B------:R-:W-:Y:S02]  /*47d0*/  @!UPT UIADD3 URZ, UPT, UPT, URZ, URZ, URZ ;  /* 0x000000fffffff290 */ /* 0x000fe4000fffe0ff */
[----:B------:R2:W-:Y:S01]  /*47e0*/  @!UP0 UTMALDG.3D [UR16], [UR4], desc[UR8] ;  /* 0x00000810040085b4 */ /* 0x0005e20008011000 */
[----:B------:R2:W-:Y:S01]  /*47f0*/  @!P1 SYNCS.ARRIVE.TRANS64.RED.A0TR RZ, [UR21+0x30], R0 ;  /* 0x00003000ffff99a7 */ /* 0x0005e20008300415 */
[----:B------:R-:W-:Y:S01]  /*4800*/  SYNCS.ARRIVE.TRANS64.RED.A1T0 RZ, [UR6], RZ ;  /* 0x000000ffffff79a7 */ /* 0x000fe20008100406 */
[----:B------:R-:W3:Y:S02]  /*4810*/  SYNCS.PHASECHK.TRANS64.TRYWAIT P0, [UR21+0x48], R9 ;  /* 0x00004809ff0075a7 */ /* 0x000ee40008001115 */
[----:B--23--:R-:W-:Y:S05]  /*4820*/  @!P0 BRA `(.L_x_81) ;  /* 0x0000004400bc8947 */ /* 0x00cfea0003800000 */
.L_x_142:
[----:B------:R-:W-:Y:S01]  /*4830*/  @!P1 IADD3 R6, P0, PT, R16, 0x580, RZ ;  /* 0x0000058010069810 */ /* 0x000fe20007f1e0ff */
[----:B------:R-:W-:Y:S01]  /*4840*/  VOTEU.ALL UP0, P1 ;  /* 0x0000000000ff7886 */ /* 0x000fe20000800000 */
[----:B------:R-:W-:Y:S01]  /*4850*/  UMOV UR6, 0x0 ;  /* 0x0000000000067882 */ /* 0x000fe20000000000 */
[----:B------:R-:W-:Y:S01]  /*4860*/  UMOV UR7, 0x10000000 ;  /* 0x1000000000077882 */ /* 0x000fe20000000000 */
[----:B------:R-:W-:Y:S01]  /*4870*/  @!P1 R2UR UR5, R6 ;  /* 0x00000000060592ca */ /* 0x000fe200000e0000 */
[----:B--2---:R-:W-:Y:S01]  /*4880*/  @!P1 IMAD.X R0, RZ, RZ, R17, P0 ;  /* 0x000000ffff009224 */ /* 0x004fe200000e0611 */
[----:B------:R-:W-:Y:S01]  /*4890*/  @!UP0 UIADD3 UR10, UPT, UPT, UR18, 0x40, URZ ;  /* 0x00000040120a8890 */ /* 0x000fe2000fffe0ff */
[----:B------:R-:W-:Y:S01]  /*48a0*/  R2UR UR16, R160 ;  /* 0x00000000a01072ca */ /* 0x000fe200000e0000 */
[----:B------:R-:W-:Y:S01]  /*48b0*/  @!UP0 UIADD3 UR8, UPT, UPT, UR21, 0x2200, URZ ;  /* 0x0000220015088890 */ /* 0x000fe2000fffe0ff */
[----:B------:R-:W-:Y:S01]  /*48c0*/  ISETP.NE.AND P0, PT, R14, 0x2, PT ;  /* 0x000000020e00780c */ /* 0x000fe20003f05270 */
[----:B------:R-:W-:Y:S01]  /*48d0*/  @!UP0 UIADD3 UR9, UPT, UPT, UR21, 0x38, URZ ;  /* 0x0000003815098890 */ /* 0x000fe2000fffe0ff */
[----:B------:R-:W-:Y:S01]  /*48e0*/  @!P1 R2UR UR4, R0 ;  /* 0x00000000000492ca */ /* 0x000fe200000e0000 */
[----:B------:R-:W-:Y:S01]  /*48f0*/  VOTEU.ALL UP0, P1 ;  /* 0x0000000000ff7886 */ /* 0x000fe20000800000 */
[----:B------:R-:W-:Y:S01]  /*4900*/  UMOV UR11, UR19 ;  /* 0x00000013000b7c82 */ /* 0x000fe20008000000 */
[----:B------:R-:W-:Y:S01]  /*4910*/  UMOV UR12, UR36 ;  /* 0x00000024000c7c82 */ /* 0x000fe20008000000 */
[----:B------:R-:W-:Y:S01]  /*4920*/  SEL R0, RZ, 0x1, P0 ;  /* 0x00000001ff007807 */ /* 0x000fe20000000000 */
[----:B------:R-:W-:Y:S01]  /*4930*/  UIADD3 UR20, UPT, UPT, UR13, UR63, URZ ;  /* 0x0000003f0d147290 */ /* 0x000fe2000fffe0ff */
[----:B------:R-:W-:Y:S01]  /*4940*/  IMAD.U32 R8, RZ, RZ, UR5 ;  /* 0x00000005ff087e24 */ /* 0x000fe2000f8e00ff */
[----:B------:R-:W-:Y:S01]  /*4950*/  LOP3.LUT R15, R15, 0x1, RZ, 0x3c, !PT ;  /* 0x000000010f0f7812 */ /* 0x000fe200078e3cff */
[----:B------:R-:W-:Y:S01]  /*4960*/  UPLOP3.LUT UP3, UPT, UPT, UPT, UPT, 0x80, 0x8 ;  /* 0x000000000008789c */ /* 0x000fe20003f6f070 */
[----:B------:R-:W-:Y:S01]  /*4970*/  LOP3.LUT R13, R13, R0, RZ, 0x3c, !PT ;  /* 0x000000000d0d7212 */ /* 0x000fe200078e3cff */
[----:B------:R-:W-:Y:S01]  /*4980*/  UIADD3 UR16, UPT, UPT, UR14, UR16, URZ ;  /* 0x000000100e107290 */ /* 0x000fe2000fffe0ff */
[----:B------:R-:W-:Y:S01]  /*4990*/  SEL R14, R14, RZ, P0 ;  /* 0x000000ff0e0e7207 */ /* 0x000fe20000000000 */
[----:B------:R-:W-:Y:S01]  /*49a0*/  UMOV UR36, UR26 ;  /* 0x0000001a00247c82 */ /* 0x000fe20008000000 */
[----:B------:R-:W-:Y:S01]  /*49b0*/  IMAD.U32 R9, RZ, RZ, UR4 ;  /* 0x00000004ff097e24 */ /* 0x000fe2000f8e00ff */
[----:B------:R-:W-:Y:S04]  /*49c0*/  @!P1 R2UR UR4, R8 ;  /* 0x00000000080492ca */ /* 0x000fe800000e0000 */
[----:B------:R-:W-:Y:S11]  /*49d0*/  @!P1 R2UR UR5, R9 ;  /* 0x00000000090592ca */ /* 0x000ff600000e0000 */
[----:B------:R-:W-:Y:S02]  /*49e0*/  @!UPT UIADD3 URZ, UPT, UPT, URZ, URZ, URZ ;  /* 0x000000fffffff290 */ /* 0x000fe4000fffe0ff */
[----:B------:R2:W-:Y:S01]  /*49f0*/  @!UP0 UTMALDG.3D [UR8], [UR4], desc[UR6] ;  /* 0x00000608040085b4 */ /* 0x0005e20008011000 */
[----:B------:R2:W-:Y:S01]  /*4a00*/  @!P1 SYNCS.ARRIVE.TRANS64.RED.A0TR RZ, [UR21+0x38], R7 ;  /* 0x00003807ffff99a7 */ /* 0x0005e20008300415 */
[----:B------:R-:W-:Y:S01]  /*4a10*/  SYNCS.ARRIVE.TRANS64.RED.A1T0 RZ, [UR33], RZ ;  /* 0x000000ffffff79a7 */ /* 0x000fe20008100421 */
[----:B------:R-:W-:Y:S05]  /*4a20*/  BRA.U UP1, `(.L_x_82) ;  /* 0xfffffff501247547 */ /* 0x000fea000b83ffff */
[----:B------:R-:W-:-:S04]  /*4a30*/  SHF.L.U32 R3, R15, 0x1f, RZ ;  /* 0x0000001f0f037819 */ /* 0x000fc800000006ff */
[----:B------:R-:W3:Y:S02]  /*4a40*/  SYNCS.PHASECHK.TRANS64.TRYWAIT P0, [UR21+0x40], R3 ;  /* 0x00004003ff0075a7 */ /* 0x000ee40008001115 */
[----:B---3--:R-:W-:Y:S05]  /*4a50*/  @!P0 BRA `(.L_x_83) ;  /* 0x0000004400488947 */ /* 0x008fea0003800000 */
.L_x_144:
[----:B---3--:R-:W-:-:S07]  /*4a60*/  MOV R0, UR21 ;  /* 0x0000001500007c02 */ /* 0x008fce0008000f00 */
.L_x_84:
[----:B---3--:R-:W-:-:S04]  /*4a70*/  SHF.L.U32 R3, R15, 0x1f, RZ ;  /* 0x0000001f0f037819 */ /* 0x008fc800000006ff */
[----:B------:R3:W4:Y:S03]  /*4a80*/  SYNCS.PHASECHK.TRANS64.TRYWAIT P0, [R0+URZ+0x48], R3 ;  /* 0x00004803000075a7 */ /* 0x00072600080011ff */
[----:B----4-:R-:W-:Y:S05]  /*4a90*/  @!P0 NANOSLEEP.SYNCS 0x989680 ;  /* 0x009896800000895d */ /* 0x010fea0003900000 */
[----:B------:R-:W4:Y:S02]  /*4aa0*/  @!P0 SYNCS.PHASECHK.TRANS64 P0, [R0+URZ+0x48], R3 ;  /* 0x00004803000085a7 */ /* 0x000f2400080010ff */
[----:B-12-4-:R-:W-:Y:S05]  /*4ab0*/  @P0 EXIT ;  /* 0x000000000000094d */ /* 0x016fea0003800000 */
[----:B------:R-:W-:Y:S05]  /*4ac0*/  BRA `(.L_x_84) ;  /* 0xfffffffc00e87947 */ /* 0x000fea000383ffff */
.L_x_73:
[----:B------:R-:W-:-:S06]  /*4ad0*/  UISETP.GE.AND UP0, UPT, UR17, 0x4, UPT ;  /* 0x000000041100788c */ /* 0x000fcc000bf06270 */
[----:B------:R-:W-:-:S13]  /*4ae0*/  PLOP3.LUT P0, PT, PT, PT, UP0, 0x80, 0x8 ;  /* 0x000000000008781c */ /* 0x000fda0003f0f008 */
[----:B------:R-:W-:Y:S05]  /*4af0*/  @!P0 EXIT ;  /* 0x000000000000894d */ /* 0x000fea0003800000 */
[----:B------:R-:W-:Y:S01]  /*4b00*/  BAR.SYNC.DEFER_BLOCKING 0x6, 0xa0 ;  /* 0x0182800000007b1d */ /* 0x000fe20000010000 */
[C---:B------:R-:W-:Y:S01]  /*4b10*/  IMAD.SHL.U32 R4, R170.reuse, 0x40, RZ ;  /* 0x00000040aa047824 */ /* 0x040fe200078e00ff */
[C---:B------:R-:W-:Y:S01]  /*4b20*/  LOP3.LUT R178, R170.reuse, 0x60, RZ, 0xc0, !PT ;  /* 0x00000060aab27812 */ /* 0x040fe200078ec0ff */
[C---:B------:R-:W-:Y:S01]  /*4b30*/  IMAD.SHL.U32 R137, R170.reuse, 0x8, RZ ;  /* 0x00000008aa897824 */ /* 0x040fe200078e00ff */
[C---:B------:R-:W-:Y:S01]  /*4b40*/  LOP3.LUT R176, R170.reuse, 0x2, RZ, 0xc0, !PT ;  /* 0x00000002aab07812 */ /* 0x040fe200078ec0ff */
[----:B------:R-:W-:Y:S01]  /*4b50*/  IMAD.U32 R69, R170, 0x10000, RZ ;  /* 0x00010000aa457824 */ /* 0x000fe200078e00ff */
[----:B------:R-:W-:Y:S02]  /*4b60*/  UMOV UR44, 0x400 ;  /* 0x00000400002c7882 */ /* 0x000fe40000000000 */
[----:B------:R-:W1:Y:S01]  /*4b70*/  LDC.64 R156, c[0x0][0x8b0] ;  /* 0x00022c00ff9c7b82 */ /* 0x000e620000000a00 */
[----:B------:R-:W-:Y:S01]  /*4b80*/  ULEA UR44, UR45, UR44, 0x18 ;  /* 0x0000002c2d2c7291 */ /* 0x000fe2000f8ec0ff */
[----:B------:R-:W-:Y:S01]  /*4b90*/  LOP3.LUT R6, R4, 0x180, RZ, 0xc0, !PT ;  /* 0x0000018004067812 */ /* 0x000fe200078ec0ff */
[----:B------:R-:W-:Y:S01]  /*4ba0*/  HFMA2 R68, -RZ, RZ, 0, 0 ;  /* 0x00000000ff447431 */ /* 0x000fe200000001ff */
[----:B------:R-:W-:Y:S01]  /*4bb0*/  LOP3.LUT R69, R69, 0x600000, RZ, 0xc0, !PT ;  /* 0x0060000045457812 */ /* 0x000fe200078ec0ff */
[----:B------:R-:W-:Y:S01]  /*4bc0*/  UIADD3 UR4, UPT, UPT, UR44, 0x4200, URZ ;  /* 0x000042002c047890 */ /* 0x000fe2000fffe0ff */
[----:B------:R-:W-:Y:S01]  /*4bd0*/  LOP3.LUT R137, R6, 0x30, R137, 0xf8, !PT ;  /* 0x0000003006897812 */ /* 0x000fe200078ef889 */
[----:B------:R-:W-:Y:S01]  /*4be0*/  IMAD.MOV.U32 R168, RZ, RZ, RZ ;  /* 0x000000ffffa87224 */ /* 0x000fe200078e00ff */
[----:B------:R-:W2:Y:S01]  /*4bf0*/  LDC.64 R138, c[0x0][0x8a8] ;  /* 0x00022a00ff8a7b82 */ /* 0x000ea20000000a00 */
[----:B------:R-:W-:Y:S01]  /*4c00*/  LOP3.LUT R170, R170, 0x4, RZ, 0xc0, !PT ;  /* 0x00000004aaaa7812 */ /* 0x000fe200078ec0ff */
[----:B------:R-:W-:Y:S01]  /*4c10*/  IMAD.MOV.U32 R162, RZ, RZ, RZ ;  /* 0x000000ffffa27224 */ /* 0x000fe200078e00ff */
[----:B------:R-:W-:-:S02]  /*4c20*/  LOP3.LUT R137, R137, 0x1e40, R4, 0xf8, !PT ;  /* 0x00001e4089897812 */ /* 0x000fc400078ef804 */
[----:B------:R-:W-:Y:S01]  /*4c30*/  CS2R R166, SRZ ;  /* 0x0000000000a67805 */ /* 0x000fe2000001ff00 */
[----:B------:R-:W-:Y:S01]  /*4c40*/  IMAD.MOV.U32 R165, RZ, RZ, RZ ;  /* 0x000000ffffa57224 */ /* 0x000fe200078e00ff */
[----:B------:R-:W-:Y:S01]  /*4c50*/  IADD3 R169, PT, PT, -R170, 0x2, RZ ;  /* 0x00000002aaa97810 */ /* 0x000fe20007ffe1ff */
[----:B------:R-:W-:Y:S01]  /*4c60*/  IMAD.MOV R164, RZ, RZ, -R176 ;  /* 0x000000ffffa47224 */ /* 0x000fe200078e0ab0 */
[----:B------:R-:W-:Y:S01]  /*4c70*/  IADD3 R171, PT, PT, R137, UR44, RZ ;  /* 0x0000002c89ab7c10 */ /* 0x000fe2000fffe0ff */
[----:B------:R-:W3:Y:S01]  /*4c80*/  LDS R0, [UR44+0x110] ;  /* 0x0001102cff007984 */ /* 0x000ee20008000800 */
[----:B------:R-:W-:Y:S01]  /*4c90*/  IMAD.MOV R163, RZ, RZ, -R170 ;  /* 0x000000ffffa37224 */ /* 0x000fe200078e0aaa */
[----:B------:R-:W-:Y:S01]  /*4ca0*/  MOV R177, UR4 ;  /* 0x0000000400b17c02 */ /* 0x000fe20008000f00 */
[----:B------:R-:W4:Y:S01]  /*4cb0*/  LDCU UR58, c[0x0][0x370] ;  /* 0x00006e00ff3a77ac */ /* 0x000f220008000800 */
[----:B------:R-:W-:Y:S01]  /*4cc0*/  VIADD R171, R171, 0x200 ;  /* 0x00000200abab7836 */ /* 0x000fe20000000000 */
[----:B------:R-:W1:Y:S01]  /*4cd0*/  LDCU UR43, c[0x0][0xb0c] ;  /* 0x00016180ff2b77ac */ /* 0x000e620008000800 */
[----:B------:R-:W1:Y:S01]  /*4ce0*/  LDCU UR39, c[0x0][0xb30] ;  /* 0x00016600ff2777ac */ /* 0x000e620008000800 */
[----:B------:R-:W1:Y:S01]  /*4cf0*/  LDCU.64 UR56, c[0x0][0x888] ;  /* 0x00011100ff3877ac */ /* 0x000e620008000a00 */
[----:B------:R-:W1:Y:S01]  /*4d00*/  LDCU.64 UR40, c[0x0][0xb28] ;  /* 0x00016500ff2877ac */ /* 0x000e620008000a00 */
[----:B------:R-:W1:Y:S01]  /*4d10*/  LDCU.64 UR60, c[0x0][0x890] ;  /* 0x00011200ff3c77ac */ /* 0x000e620008000a00 */
[----:B------:R-:W1:Y:S01]  /*4d20*/  LDCU.128 UR52, c[0x0][0xb10] ;  /* 0x00016200ff3477ac */ /* 0x000e620008000c00 */
[----:B------:R-:W1:Y:S01]  /*4d30*/  LDCU UR47, c[0x0][0x374] ;  /* 0x00006e80ff2f77ac */ /* 0x000e620008000800 */
[----:B------:R-:W-:Y:S01]  /*4d40*/  UIADD3 UR62, UPT, UPT, UR44, 0x200, URZ ;  /* 0x000002002c3e7890 */ /* 0x000fe2000fffe0ff */
[----:B-1234-:R-:W-:-:S11]  /*4d50*/  IMAD.IADD R69, R0, 0x1, R69 ;  /* 0x0000000100457824 */ /* 0x01efd600078e0245 */
.L_x_111:
[C---:B------:R-:W-:Y:S02]  /*4d60*/  LEA R3, R162.reuse, UR44, 0x3 ;  /* 0x0000002ca2037c11 */ /* 0x040fe4000f8e18ff */
[----:B------:R-:W-:Y:S02]  /*4d70*/  SHF.L.U32 R0, R167, 0x1f, RZ ;  /* 0x0000001fa7007819 */ /* 0x000fe400000006ff */
[----:B-1----:R-:W-:Y:S02]  /*4d80*/  LEA R5, R162, UR44, 0x4 ;  /* 0x0000002ca2057c11 */ /* 0x002fe4000f8e20ff */
[----:B------:R-:W1:Y:S02]  /*4d90*/  SYNCS.PHASECHK.TRANS64.TRYWAIT P0, [R3+URZ+0x60], R0 ;  /* 0x00006000030075a7 */ /* 0x000e6400080011ff */
[----:B-1----:R-:W-:Y:S05]  /*4da0*/  @!P0 BRA `(.L_x_85) ;  /* 0x00000040008c8947 */ /* 0x002fea0003800000 */
.L_x_145:
        /* <DEDUP_REMOVED lines=11> */
[----:B------:R-:W-:Y:S01]  /*4e60*/  PLOP3.LUT P0, PT, PT, PT, UP1, 0x80, 0x8 ;  /* 0x000000000008781c */ /* 0x000fe20003f0f018 */
[----:B------:R-:W-:Y:S11]  /*4e70*/  UP2UR UR46, UPR, URZ, 0x2 ;  /* 0x00000002ff2e7883 */ /* 0x000ff60008000000 */
[----:B------:R-:W-:Y:S01]  /*4e80*/  @!UPT UIADD3 URZ, UPT, UPT, URZ, URZ, URZ ;  /* 0x000000fffffff290 */ /* 0x000fe2000fffe0ff */
[----:B-1----:R-:W-:Y:S02]  /*4e90*/  @P0 SHF.R.U32.HI R0, RZ, 0x10, R5 ;  /* 0x00000010ff000819 */ /* 0x002fe40000011605 */
        /* <DEDUP_REMOVED lines=12> */
[----:B------:R-:W2:Y:S01]  /*4f60*/  LDCU UR12, c[0x0][0xb20] ;  /* 0x00016400ff0c77ac */ /* 0x000ea20008000800 */
[----:B------:R-:W-:Y:S02]  /*4f70*/  UIMAD.WIDE.U32 UR4, UR47, UR55, URZ ;  /* 0x000000372f0472a5 */ /* 0x000fe4000f8e00ff */
[----:B------:R-:W-:Y:S02]  /*4f80*/  UIMAD.WIDE.U32 UR6, UR58, UR52, URZ ;  /* 0x000000343a0672a5 */ /* 0x000fe4000f8e00ff */
[----:B------:R-:W-:Y:S02]  /*4f90*/  UISETP.NE.AND UP0, UPT, UR54, 0x1, UPT ;  /* 0x000000013600788c */ /* 0x000fe4000bf05270 */
[----:B------:R-:W-:Y:S02]  /*4fa0*/  UIMAD.WIDE.U32 UR8, UR37, UR55, URZ ;  /* 0x00000037250872a5 */ /* 0x000fe4000f8e00ff */
[----:B------:R-:W-:Y:S02]  /*4fb0*/  UIMAD.WIDE.U32 UR10, UR38, UR52, URZ ;  /* 0x00000034260a72a5 */ /* 0x000fe4000f8e00ff */
[----:B------:R-:W-:Y:S02]  /*4fc0*/  UISETP.NE.AND UP1, UPT, UR43, 0x1, UPT ;  /* 0x000000012b00788c */ /* 0x000fe4000bf25270 */
[----:B------:R-:W-:Y:S01]  /*4fd0*/  UISETP.NE.AND UP2, UPT, UR42, 0x1, UPT ;  /* 0x000000012a00788c */ /* 0x000fe2000bf45270 */
[----:B------:R-:W-:Y:S02]  /*4fe0*/  UMOV UR4, UR5 ;  /* 0x0000000500047c82 */ /* 0x000fe40008000000 */
[----:B--2---:R-:W-:Y:S03]  /*4ff0*/  USHF.R.U32.HI UR5, URZ, UR12, UR4 ;  /* 0x0000000cff057299 */ /* 0x004fe60008011604 */
[----:B------:R-:W-:Y:S02]  /*5000*/  UMOV UR4, UR7 ;  /* 0x0000000700047c82 */ /* 0x000fe40008000000 */
[----:B------:R-:W-:Y:S02]  /*5010*/  USHF.R.U32.HI UR7, URZ, UR53, UR4 ;  /* 0x00000035ff077299 */ /* 0x000fe40008011604 */
[----:B------:R-:W-:Y:S02]  /*5020*/  USEL UR4, UR47, UR5, !UP0 ;  /* 0x000000052f047287 */ /* 0x000fe4000c000000 */
[----:B------:R-:W-:Y:S01]  /*5030*/  USEL UR7, UR58, UR7, !UP1 ;  /* 0x000000073a077287 */ /* 0x000fe2000c800000 */
[----:B------:R-:W-:Y:S01]  /*5040*/  UMOV UR5, UR9 ;  /* 0x0000000900057c82 */ /* 0x000fe20008000000 */
[----:B------:R-:W-:Y:S02]  /*5050*/  UIMAD.WIDE.U32 UR8, UR4, UR40, URZ ;  /* 0x00000028040872a5 */ /* 0x000fe4000f8e00ff */
[----:B------:R-:W-:Y:S03]  /*5060*/  USHF.R.U32.HI UR6, URZ, UR12, UR5 ;  /* 0x0000000cff067299 */ /* 0x000fe60008011605 */
[----:B------:R-:W-:Y:S01]  /*5070*/  UMOV UR5, UR11 ;  /* 0x0000000b00057c82 */ /* 0x000fe20008000000 */
[----:B------:R-:W-:Y:S02]  /*5080*/  UIMAD.WIDE.U32 UR10, UR7, UR40, URZ ;  /* 0x00000028070a72a5 */ /* 0x000fe4000f8e00ff */
[----:B------:R-:W-:Y:S02]  /*5090*/  USHF.R.U32.HI UR12, URZ, UR53, UR5 ;  /* 0x00000035ff0c7299 */ /* 0x000fe40008011605 */
[----:B------:R-:W-:Y:S01]  /*50a0*/  USEL UR6, UR37, UR6, !UP0 ;  /* 0x0000000625067287 */ /* 0x000fe2000c000000 */
[----:B------:R-:W-:Y:S02]  /*50b0*/  UMOV UR5, UR9 ;  /* 0x0000000900057c82 */ /* 0x000fe40008000000 */
[----:B------:R-:W-:Y:S01]  /*50c0*/  UMOV UR10, UR11 ;  /* 0x0000000b000a7c82 */ /* 0x000fe20008000000 */
[----:B------:R-:W-:Y:S02]  /*50d0*/  @UP2 USHF.R.U32.HI UR4, URZ, UR41, UR5 ;  /* 0x00000029ff042299 */ /* 0x000fe40008011605 */
[----:B------:R-:W-:Y:S02]  /*50e0*/  @UP2 USHF.R.U32.HI UR7, URZ, UR41, UR10 ;  /* 0x00000029ff072299 */ /* 0x000fe4000801160a */
[----:B------:R-:W-:Y:S02]  /*50f0*/  UIMAD UR4, UR42, UR4, URZ ;  /* 0x000000042a0472a4 */ /* 0x000fe4000f8e02ff */
[----:B------:R-:W-:Y:S02]  /*5100*/  UIMAD.WIDE.U32 UR10, UR6, UR40, URZ ;  /* 0x00000028060a72a5 */ /* 0x000fe4000f8e00ff */
[----:B------:R-:W-:Y:S02]  /*5110*/  USEL UR5, UR38, UR12, !UP1 ;  /* 0x0000000c26057287 */ /* 0x000fe4000c800000 */
[----:B------:R-:W-:Y:S02]  /*5120*/  UIMAD UR8, UR42, UR7, URZ ;  /* 0x000000072a0872a4 */ /* 0x000fe4000f8e02ff */
[----:B------:R-:W-:Y:S03]  /*5130*/  UISETP.GE.AND UP0, UPT, UR6, UR4, UPT ;  /* 0x000000040600728c */ /* 0x000fe6000bf06270 */
[----:B------:R-:W-:Y:S01]  /*5140*/  UMOV UR4, UR11 ;  /* 0x0000000b00047c82 */ /* 0x000fe20008000000 */
[----:B------:R-:W-:Y:S02]  /*5150*/  UISETP.GE.OR UP0, UPT, UR5, UR8, UP0 ;  /* 0x000000080500728c */ /* 0x000fe40008706670 */
[----:B------:R-:W-:Y:S02]  /*5160*/  USHF.R.U32.HI UR4, URZ, UR41, UR4 ;  /* 0x00000029ff047299 */ /* 0x000fe40008011604 */
[----:B------:R-:W-:Y:S02]  /*5170*/  UIMAD.WIDE.U32 UR8, UR5, UR40, URZ ;  /* 0x00000028050872a5 */ /* 0x000fe4000f8e00ff */
[----:B------:R-:W-:Y:S02]  /*5180*/  USEL UR11, UR6, UR4, !UP2 ;  /* 0x00000004060b7287 */ /* 0x000fe4000d000000 */
[----:B------:R-:W-:Y:S02]  /*5190*/  UIADD3 UR8, UPT, UPT, -UR5, URZ, URZ ;  /* 0x000000ff05087290 */ /* 0x000fe4000fffe1ff */
[----:B------:R-:W-:Y:S01]  /*51a0*/  UIADD3 UR10, UPT, UPT, -UR11, URZ, URZ ;  /* 0x000000ff0b0a7290 */ /* 0x000fe2000fffe1ff */
[----:B------:R-:W-:Y:S01]  /*51b0*/  @!UP0 UMOV UR4, UR9 ;  /* 0x0000000900048c82 */ /* 0x000fe20008000000 */
[----:B------:R-:W-:Y:S02]  /*51c0*/  UIADD3 UR9, UPT, UPT, -UR6, URZ, URZ ;  /* 0x000000ff06097290 */ /* 0x000fe4000fffe1ff */
[----:B------:R-:W-:Y:S02]  /*51d0*/  @!UP0 USHF.R.U32.HI UR4, URZ, UR41, UR4 ;  /* 0x00000029ff048299 */ /* 0x000fe40008011604 */
[----:B------:R-:W-:Y:S02]  /*51e0*/  UIMAD UR10, UR42, UR10, UR6 ;  /* 0x0000000a2a0a72a4 */ /* 0x000fe4000f8e0206 */
[----:B------:R-:W-:Y:S04]  /*51f0*/  @!UP0 USEL UR4, UR5, UR4, !UP2 ;  /* 0x0000000405048287 */ /* 0x000fe8000d000000 */
[----:B------:R-:W-:Y:S02]  /*5200*/  @!UP0 UIMAD UR10, UR7, UR10, UR4 ;  /* 0x0000000a070a82a4 */ /* 0x000fe4000f8e0204 */
[----:B------:R-:W-:Y:S02]  /*5210*/  @!UP0 UIADD3 UR11, UPT, UPT, UR11, -UR4, URZ ;  /* 0x800000040b0b8290 */ /* 0x000fe4000fffe0ff */
[----:B------:R-:W-:Y:S02]  /*5220*/  UIMAD UR7, UR43, UR8, UR38 ;  /* 0x000000082b0772a4 */ /* 0x000fe4000f8e0226 */
[----:B------:R-:W-:Y:S02]  /*5230*/  @!UP0 UIMAD UR6, UR11, UR42, UR5 ;  /* 0x0000002a0b0682a4 */ /* 0x000fe4000f8e0205 */
[----:B------:R-:W-:Y:S01]  /*5240*/  UIMAD UR4, UR54, UR9, UR37 ;  /* 0x00000009360472a4 */ /* 0x000fe2000f8e0225 */
[----:B------:R-:W-:Y:S02]  /*5250*/  @!UP0 UMOV UR5, UR10 ;  /* 0x0000000a00058c82 */ /* 0x000fe40008000000 */
[----:B------:R-:W-:Y:S02]  /*5260*/  UIMAD UR38, UR5, UR43, UR7 ;  /* 0x0000002b052672a4 */ /* 0x000fe4000f8e0207 */
[----:B------:R-:W-:Y:S11]  /*5270*/  UIMAD UR37, UR6, UR54, UR4 ;  /* 0x00000036062572a4 */ /* 0x000ff6000f8e0204 */
[----:B------:R-:W-:Y:S01]  /*5280*/  @!UPT UIADD3 URZ, UPT, UPT, URZ, URZ, URZ ;  /* 0x000000fffffff290 */ /* 0x000fe2000fffe0ff */
.L_x_86:
[----:B------:R-:W-:Y:S01]  /*5290*/  UISETP.NE.AND UP0, UPT, UR39, 0x1, UPT ;  /* 0x000000012700788c */ /* 0x000fe2000bf05270 */
[----:B------:R-:W-:Y:S01]  /*52a0*/  IADD3 R162, PT, PT, R162, 0x1, RZ ;  /* 0x00000001a2a27810 */ /* 0x000fe20007ffe0ff */
[----:B------:R-:W-:Y:S02]  /*52b0*/  USHF.L.U32 UR50, UR16, 0x7, URZ ;  /* 0x0000000710327899 */ /* 0x000fe400080006ff */
[----:B------:R-:W-:Y:S07]  /*52c0*/  USHF.L.U32 UR49, UR20, 0x7, URZ ;  /* 0x0000000714317899 */ /* 0x000fee00080006ff */
[----:B------:R-:W2:Y:S01]  /*52d0*/  @!UP0 LDCU.128 UR12, c[0x0][0xb10] ;  /* 0x00016200ff0c87ac */ /* 0x000ea20008000c00 */
[----:B------:R-:W3:Y:S01]  /*52e0*/  @!UP0 LDCU UR5, c[0x0][0xb0c] ;  /* 0x00016180ff0587ac */ /* 0x000ee20008000800 */
[----:B------:R-:W4:Y:S01]  /*52f0*/  @!UP0 LDCU UR10, c[0x0][0xb20] ;  /* 0x00016400ff0a87ac */ /* 0x000f220008000800 */
[----:B--2---:R-:W-:Y:S02]  /*5300*/  UIMAD.WIDE.U32 UR8, UR38, UR12, URZ ;  /* 0x0000000c260872a5 */ /* 0x004fe4000f8e00ff */
[----:B------:R-:W-:Y:S02]  /*5310*/  UIMAD.WIDE.U32 UR6, UR37, UR15, URZ ;  /* 0x0000000f250672a5 */ /* 0x000fe4000f8e00ff */
[----:B------:R-:W-:Y:S03]  /*5320*/  @!UP0 UISETP.NE.AND UP1, UPT, UR14, 0x1, UPT ;  /* 0x000000010e00888c */ /* 0x000fe6000bf25270 */
[----:B------:R-:W-:Y:S01]  /*5330*/  @!UP0 UMOV UR4, UR9 ;  /* 0x0000000900048c82 */ /* 0x000fe20008000000 */
[----:B---3--:R-:W-:Y:S02]  /*5340*/  @!UP0 UISETP.NE.AND UP2, UPT, UR5, 0x1, UPT ;  /* 0x000000010500888c */ /* 0x008fe4000bf45270 */
[----:B------:R-:W-:Y:S01]  /*5350*/  @!UP0 USHF.R.U32.HI UR4, URZ, UR13, UR4 ;  /* 0x0000000dff048299 */ /* 0x000fe20008011604 */
[----:B------:R-:W-:Y:S02]  /*5360*/  @!UP0 UMOV UR6, UR7 ;  /* 0x0000000700068c82 */ /* 0x000fe40008000000 */
[----:B----4-:R-:W-:Y:S02]  /*5370*/  @!UP0 USHF.R.U32.HI UR6, URZ, UR10, UR6 ;  /* 0x0000000aff068299 */ /* 0x010fe40008011606 */
[----:B------:R-:W-:Y:S02]  /*5380*/  @!UP0 USEL UR7, UR38, UR4, !UP2 ;  /* 0x0000000426078287 */ /* 0x000fe4000d000000 */
[----:B------:R-:W-:Y:S04]  /*5390*/  @!UP0 USEL UR6, UR37, UR6, !UP1 ;  /* 0x0000000625068287 */ /* 0x000fe8000c800000 */
[----:B------:R-:W-:Y:S02]  /*53a0*/  @!UP0 UIADD3 UR4, UPT, UPT, -UR7, UR6, URZ ;  /* 0x0000000607048290 */ /* 0x000fe4000fffe1ff */
[----:B------:R-:W-:Y:S02]  /*53b0*/  @!UP0 UIADD3 UR6, UPT, UPT, UR7, -UR6, URZ ;  /* 0x8000000607068290 */ /* 0x000fe4000fffe0ff */
[----:B------:R-:W-:Y:S02]  /*53c0*/  @!UP0 UIMAD UR38, UR4, UR5, UR38 ;  /* 0x00000005042682a4 */ /* 0x000fe4000f8e0226 */
[----:B------:R-:W-:Y:S02]  /*53d0*/  @!UP0 UIMAD UR37, UR6, UR14, UR37 ;  /* 0x0000000e062582a4 */ /* 0x000fe4000f8e0225 */
[----:B------:R-:W-:Y:S09]  /*53e0*/  ULOP3.LUT UP0, URZ, UR62, 0x1b0, URZ, 0xc0, !UPT ;  /* 0x000001b03eff7892 */ /* 0x000ff2000f80c0ff */
[----:B------:R-:W-:Y:S05]  /*53f0*/  BRA.U !UP0, `(.L_x_87) ;  /* 0x0000000108407547 */ /* 0x000fea000b800000 */
[----:B------:R-:W2:Y:S01]  /*5400*/  LDCU.64 UR8, c[0x4][0x80] ;  /* 0x01001000ff0877ac */ /* 0x000ea20008000a00 */
[----:B------:R-:W-:Y:S01]  /*5410*/  MOV R3, 0x0 ;  /* 0x0000000000037802 */ /* 0x000fe20000000f00 */
[----:B------:R-:W-:Y:S02]  /*5420*/  HFMA2 R12, -RZ, RZ, 0, 5.9604644775390625e-08 ;  /* 0x00000001ff0c7431 */ /* 0x000fe400000001ff */
[----:B------:R-:W-:Y:S02]  /*5430*/  IMAD.MOV.U32 R8, RZ, RZ, 0x70 ;  /* 0x00000070ff087424 */ /* 0x000fe400078e00ff */
[----:B------:R-:W-:Y:S01]  /*5440*/  IMAD.MOV.U32 R13, RZ, RZ, RZ ;  /* 0x000000ffff0d7224 */ /* 0x000fe200078e00ff */
[----:B------:R-:W3:Y:S01]  /*5450*/  LDCU.64 UR6, c[0x4][0x88] ;  /* 0x01001100ff0677ac */ /* 0x000ee20008000a00 */
[----:B------:R-:W4:Y:S01]  /*5460*/  LDC.64 R2, c[0x4][R3] ;  /* 0x0100000003027b82 */ /* 0x000f220000000a00 */
[----:B------:R-:W1:Y:S01]  /*5470*/  LDCU.64 UR4, c[0x4][0x8] ;  /* 0x01000100ff0477ac */ /* 0x000e620008000a00 */
[----:B--2---:R-:W-:Y:S01]  /*5480*/  MOV R5, UR9 ;  /* 0x0000000900057c02 */ /* 0x004fe20008000f00 */
[----:B------:R-:W-:Y:S01]  /*5490*/  IMAD.U32 R4, RZ, RZ, UR8 ;  /* 0x00000008ff047e24 */ /* 0x000fe2000f8e00ff */
[----:B---3--:R-:W-:Y:S01]  /*54a0*/  MOV R7, UR7 ;  /* 0x0000000700077c02 */ /* 0x008fe20008000f00 */
[----:B------:R-:W-:Y:S01]  /*54b0*/  IMAD.U32 R6, RZ, RZ, UR6 ;  /* 0x00000006ff067e24 */ /* 0x000fe2000f8e00ff */
[----:B-1----:R-:W-:Y:S01]  /*54c0*/  MOV R11, UR5 ;  /* 0x00000005000b7c02 */ /* 0x002fe20008000f00 */
[----:B------:R-:W-:Y:S02]  /*54d0*/  IMAD.U32 R10, RZ, RZ, UR4 ;  /* 0x00000004ff0a7e24 */ /* 0x000fe4000f8e00ff */
[----:B------:R-:W-:Y:S07]  /*54e0*/  LEPC R20, `(.L_x_87) ;  /* 0x000000001014794e */ /* 0x000fee0000000000 */
[----:B----45:R-:W-:Y:S05]  /*54f0*/  CALL.ABS.NOINC R2 ;  /* 0x0000000002007343 */ /* 0x030fea0003c00000 */
.L_x_87:
[----:B------:R-:W-:Y:S01]  /*5500*/  LOP3.LUT P0, RZ, R177, 0x1b0, RZ, 0xc0, !PT ;  /* 0x000001b0b1ff7812 */ /* 0x000fe2000780c0ff */
[----:B------:R-:W-:Y:S11]  /*5510*/  BSSY.RECONVERGENT B6, `(.L_x_88) ;  /* 0x0000013000067945 */ /* 0x000ff60003800200 */
[----:B------:R-:W-:Y:S01]  /*5520*/  @!UPT UIADD3 URZ, UPT, UPT, URZ, URZ, URZ ;  /* 0x000000fffffff290 */ /* 0x000fe2000fffe0ff */
[----:B------:R-:W-:Y:S05]  /*5530*/  @!P0 BRA `(.L_x_89) ;  /* 0x0000000000408947 */ /* 0x000fea0003800000 */
        /* <DEDUP_REMOVED lines=16> */
.L_x_89:
[----:B------:R-:W-:Y:S05]  /*5640*/  BSYNC.RECONVERGENT B6 ;  /* 0x0000000000067941 */ /* 0x000fea0003800200 */
.L_x_88:
[----:B------:R-:W-:Y:S01]  /*5650*/  R2UR UR4, R161 ;  /* 0x00000000a10472ca */ /* 0x000fe200000e0000 */
[----:B------:R-:W-:Y:S01]  /*5660*/  UISETP.NE.U32.AND UP0, UPT, UR60, URZ, UPT ;  /* 0x000000ff3c00728c */ /* 0x000fe2000bf05070 */
[----:B------:R-:W-:Y:S02]  /*5670*/  ISETP.NE.U32.AND P4, PT, R156, RZ, PT ;  /* 0x000000ff9c00720c */ /* 0x000fe40003f85070 */
[----:B------:R-:W-:Y:S01]  /*5680*/  ISETP.NE.U32.AND P2, PT, RZ, UR56, PT ;  /* 0x00000038ff007c0c */ /* 0x000fe2000bf45070 */
[----:B------:R-:W-:Y:S01]  /*5690*/  UISETP.NE.AND.EX UP1, UPT, UR61, URZ, UPT, UP0 ;  /* 0x000000ff3d00728c */ /* 0x000fe2000bf25300 */
[----:B------:R-:W-:Y:S01]  /*56a0*/  ISETP.NE.AND.EX P4, PT, R157, RZ, PT, P4 ;  /* 0x000000ff9d00720c */ /* 0x000fe20003f85340 */
[----:B------:R-:W-:Y:S01]  /*56b0*/  UPLOP3.LUT UP0, UPT, UPT, UPT, UPT, 0x40, 0x4 ;  /* 0x000000000004789c */ /* 0x000fe20003f0e870 */
[----:B------:R-:W-:Y:S05]  /*56c0*/  ISETP.NE.AND.EX P2, PT, RZ, UR57, PT, P2 ;  /* 0x00000039ff007c0c */ /* 0x000fea000bf45320 */
[----:B------:R-:W-:Y:S06]  /*56d0*/  UISETP.NE.AND UP2, UPT, UR4, URZ, UPT ;  /* 0x000000ff0400728c */ /* 0x000fec000bf45270 */
[----:B------:R-:W-:Y:S05]  /*56e0*/  PLOP3.LUT P1, PT, PT, PT, UP2, 0x80, 0x8 ;  /* 0x000000000008781c */ /* 0x000fea0003f2f028 */
[----:B------:R-:W-:Y:S06]  /*56f0*/  @UP2 UPLOP3.LUT UP0, UPT, UPT, UPT, UP1, 0x80, 0x8 ;  /* 0x000000000008289c */ /* 0x000fec0003f0f010 */
[----:B------:R-:W-:Y:S01]  /*5700*/  PLOP3.LUT P0, PT, PT, PT, UP0, 0x80, 0x8 ;  /* 0x000000000008781c */ /* 0x000fe20003f0f008 */
[----:B------:R-:W-:Y:S01]  /*5710*/  @!UPT UIADD3 URZ, UPT, UPT, URZ, URZ, URZ ;  /* 0x000000fffffff290 */ /* 0x000fe2000fffe0ff */
[----:B------:R-:W-:Y:S11]  /*5720*/  BRA.U !UP1, `(.L_x_90) ;  /* 0x00000001093c7547 */ /* 0x000ff6000b800000 */
[----:B------:R-:W-:Y:S01]  /*5730*/  UISETP.NE.U32.AND UP0, UPT, UR56, URZ, UPT ;  /* 0x000000ff3800728c */ /* 0x000fe2000bf05070 */
[----:B-1----:R-:W-:Y:S01]  /*5740*/  HFMA2 R0, -RZ, RZ, 0, 5.9604644775390625e-08 ;  /* 0x00000001ff007431 */ /* 0x002fe200000001ff */
[----:B------:R-:W1:Y:S01]  /*5750*/  LDCU.64 UR8, c[0x0][0x358] ;  /* 0x00006b00ff0877ac */ /* 0x000e620008000a00 */
[----:B------:R-:W-:Y:S01]  /*5760*/  IMAD.MOV.U32 R158, RZ, RZ, 0x1 ;  /* 0x00000001ff9e7424 */ /* 0x000fe200078e00ff */
[----:B------:R-:W-:Y:S06]  /*5770*/  UISETP.NE.AND.EX UP0, UPT, UR57, URZ, UPT, UP0 ;  /* 0x000000ff3900728c */ /* 0x000fec000bf05300 */
[----:B------:R-:W-:Y:S05]  /*5780*/  PLOP3.LUT P3, PT, PT, PT, UP0, 0x80, 0x8 ;  /* 0x000000000008781c */ /* 0x000fea0003f6f008 */
[----:B------:R-:W2:Y:S01]  /*5790*/  @UP0 LDCU.64 UR4, c[0x0][0x888] ;  /* 0x00011100ff0407ac */ /* 0x000ea20008000a00 */
[----:B------:R-:W-:Y:S07]  /*57a0*/  @UP0 UIMAD UR6, UR36, UR60, URZ ;  /* 0x0000003c240602a4 */ /* 0x000fee000f8e02ff */
[----:B------:R-:W-:Y:S01]  /*57b0*/  @!P3 PRMT R158, R0, 0x7610, R158 ;  /* 0x00007610009eb816 */ /* 0x000fe2000000009e */
[----:B--2---:R-:W-:Y:S06]  /*57c0*/  @UP0 UIMAD.WIDE UR4, UR6, 0x4, UR4 ;  /* 0x00000004060408a5 */ /* 0x004fec000f8e0204 */
[----:B------:R-:W-:Y:S01]  /*57d0*/  IMAD.U32 R2, RZ, RZ, UR4 ;  /* 0x00000004ff027e24 */ /* 0x000fe2000f8e00ff */
[----:B------:R-:W-:Y:S04]  /*57e0*/  MOV R3, UR5 ;  /* 0x0000000500037c02 */ /* 0x000fe80008000f00 */
[----:B------:R-:W2:Y:S01]  /*57f0*/  @!UP0 LDCU UR4, c[0x0][0x880] ;  /* 0x00011000ff0487ac */ /* 0x000ea20008000800 */
[----:B-1---5:R3:W5:Y:S02]  /*5800*/  @P3 LDG.E R73, desc[UR8][R2.64] ;  /* 0x0000000802493981 */ /* 0x022764000c1e1900 */
[----:B--23--:R-:W-:Y:S02]  /*5810*/  @!P3 IMAD.U32 R73, RZ, RZ, UR4 ;  /* 0x00000004ff49be24 */ /* 0x00cfe4000f8e00ff */
.L_x_90:
[----:B------:R-:W-:Y:S05]  /*5820*/  @!P4 BRA `(.L_x_91) ;  /* 0x000000000024c947 */ /* 0x000fea0003800000 */
[----:B------:R-:W-:Y:S01]  /*5830*/  ISETP.NE.U32.AND P3, PT, R138, RZ, PT ;  /* 0x000000ff8a00720c */ /* 0x000fe20003f65070 */
[----:B------:R-:W2:Y:S03]  /*5840*/  LDCU.64 UR4, c[0x0][0x358] ;  /* 0x00006b00ff0477ac */ /* 0x000ea60008000a00 */
[----:B------:R-:W-:Y:S11]  /*5850*/  ISETP.NE.AND.EX P3, PT, R139, RZ, PT, P3 ;  /* 0x000000ff8b00720c */ /* 0x000ff60003f65330 */
[----:B------:R-:W-:Y:S02]  /*5860*/  @!UPT UIADD3 URZ, UPT, UPT, URZ, URZ, URZ ;  /* 0x000000fffffff290 */ /* 0x000fe4000fffe0ff */
[----:B------:R-:W3:Y:S01]  /*5870*/  @P3 LDC.64 R2, c[0x0][0x8a8] ;  /* 0x00022a00ff023b82 */ /* 0x000ee20000000a00 */
[----:B-1----:R-:W-:Y:S04]  /*5880*/  @P3 IMAD R0, R156, UR36, RZ ;  /* 0x000000249c003c24 */ /* 0x002fe8000f8e02ff */
[----:B---3--:R-:W-:Y:S05]  /*5890*/  @P3 IMAD.WIDE R2, R0, 0x4, R2 ;  /* 0x0000000400023825 */ /* 0x008fea00078e0202 */
[----:B--2--5:R2:W5:Y:S02]  /*58a0*/  @P3 LDG.E R70, desc[UR4][R2.64] ;  /* 0x0000000402463981 */ /* 0x024564000c1e1900 */
[----:B--2---:R-:W3:Y:S02]  /*58b0*/  @!P3 LDC R70, c[0x0][0x8a0] ;  /* 0x00022800ff46bb82 */ /* 0x004ee40000000800 */
.L_x_91:
[----:B-----5:R-:W-:Y:S01]  /*58c0*/  FSETP.NEU.AND P4, PT, R73, RZ, PT ;  /* 0x000000ff4900720b */ /* 0x020fe20003f8d000 */
[----:B------:R-:W-:Y:S01]  /*58d0*/  BSSY B1, `(.L_x_92) ;  /* 0x0000047000017945 */ /* 0x000fe20003800000 */
[----:B------:R-:W-:Y:S01]  /*58e0*/  SEL R7, RZ, 0xffffffff, P2 ;  /* 0xffffffffff077807 */ /* 0x000fe20001000000 */
[----:B------:R-:W-:Y:S01]  /*58f0*/  IMAD.MOV.U32 R187, RZ, RZ, 0x1 ;  /* 0x00000001ffbb7424 */ /* 0x000fe200078e00ff */
[----:B------:R-:W-:Y:S01]  /*5900*/  LOP3.LUT P3, RZ, R158, 0xff, RZ, 0xc0, !PT ;  /* 0x000000ff9eff7812 */ /* 0x000fe2000786c0ff */
[----:B------:R-:W-:Y:S01]  /*5910*/  IMAD R71, R68, 0x80, R69 ;  /* 0x0000008044477824 */ /* 0x000fe200078e0245 */
[----:B-1----:R-:W-:Y:S02]  /*5920*/  @P1 SEL R0, RZ, 0xffffffff, P4 ;  /* 0xffffffffff001807 */ /* 0x002fe40002000000 */
[----:B------:R-:W-:Y:S02]  /*5930*/  CS2R R154, SRZ ;  /* 0x00000000009a7805 */ /* 0x000fe4000001ff00 */
[----:B------:R-:W-:Y:S02]  /*5940*/  LEA R3, R166, UR44, 0x3 ;  /* 0x0000002ca6037c11 */ /* 0x000fe4000f8e18ff */
[----:B------:R-:W-:Y:S02]  /*5950*/  CS2R R152, SRZ ;  /* 0x0000000000987805 */ /* 0x000fe4000001ff00 */
[----:B------:R-:W-:Y:S02]  /*5960*/  @P0 SEL R0, R7, R0, !P3 ;  /* 0x0000000007000207 */ /* 0x000fe40005800000 */
[----:B------:R-:W-:Y:S02]  /*5970*/  CS2R R150, SRZ ;  /* 0x0000000000967805 */ /* 0x000fe4000001ff00 */
[----:B------:R-:W-:Y:S02]  /*5980*/  LEA R186, R68, UR44, 0x3 ;  /* 0x0000002c44ba7c11 */ /* 0x000fe4000f8e18ff */
[----:B------:R-:W-:Y:S02]  /*5990*/  CS2R R148, SRZ ;  /* 0x0000000000947805 */ /* 0x000fe4000001ff00 */
[----:B------:R-:W-:Y:S02]  /*59a0*/  @P1 LOP3.LUT R0, R0, 0x1, RZ, 0xc0, !PT ;  /* 0x0000000100001812 */ /* 0x000fe400078ec0ff */
[----:B------:R-:W-:Y:S02]  /*59b0*/  CS2R R146, SRZ ;  /* 0x0000000000927805 */ /* 0x000fe4000001ff00 */
[----:B------:R-:W-:Y:S02]  /*59c0*/  SHF.L.U32 R5, R168, 0x1f, RZ ;  /* 0x0000001fa8057819 */ /* 0x000fe400000006ff */
[----:B------:R-:W-:Y:S02]  /*59d0*/  CS2R R144, SRZ ;  /* 0x0000000000907805 */ /* 0x000fe4000001ff00 */
[----:B------:R-:W-:Y:S02]  /*59e0*/  ISETP.NE.U32.OR P6, PT, R0, 0x1, !P1 ;  /* 0x000000010000780c */ /* 0x000fe40004fc5470 */
[----:B------:R-:W-:Y:S02]  /*59f0*/  CS2R R142, SRZ ;  /* 0x00000000008e7805 */ /* 0x000fe4000001ff00 */
[----:B------:R-:W-:Y:S02]  /*5a00*/  PLOP3.LUT P2, PT, PT, PT, UP1, 0x80, 0x8 ;  /* 0x000000000008781c */ /* 0x000fe40003f4f018 */
[----:B------:R-:W-:Y:S02]  /*5a10*/  CS2R R140, SRZ ;  /* 0x00000000008c7805 */ /* 0x000fe4000001ff00 */
[----:B------:R-:W-:Y:S02]  /*5a20*/  SEL R0, RZ, 0xffffffff, P4 ;  /* 0xffffffffff007807 */ /* 0x000fe40002000000 */
[----:B------:R-:W-:Y:S03]  /*5a30*/  P2R R172, PR, RZ, 0x40 ;  /* 0x00000040ffac7803 */ /* 0x000fe60000000000 */
[----:B------:R-:W-:Y:S04]  /*5a40*/  @P6 SHF.L.U32 R2, R165, 0x1f, RZ ;  /* 0x0000001fa5026819 */ /* 0x000fe800000006ff */
[----:B------:R-:W-:Y:S01]  /*5a50*/  @P2 SEL R0, R7, R0, !P3 ;  /* 0x0000000007002207 */ /* 0x000fe20005800000 */
[----:B------:R-:W1:Y:S03]  /*5a60*/  @P6 SYNCS.PHASECHK.TRANS64.TRYWAIT P1, [R3+URZ+0x30], R2 ;  /* 0x00003002030065a7 */ /* 0x000e6600080211ff */
[----:B------:R-:W-:Y:S04]  /*5a70*/  LOP3.LUT R0, R0, 0x1, RZ, 0xc0, !PT ;  /* 0x0000000100007812 */ /* 0x000fe800078ec0ff */
[----:B------:R-:W-:Y:S04]  /*5a80*/  ISETP.NE.U32.AND P5, PT, R0, 0x1, PT ;  /* 0x000000010000780c */ /* 0x000fe80003fa5070 */
[----:B------:R-:W-:Y:S01]  /*5a90*/  P2R R192, PR, RZ, 0x20 ;  /* 0x00000020ffc07803 */ /* 0x000fe20000000000 */
[----:B------:R2:W4:Y:S01]  /*5aa0*/  SYNCS.PHASECHK.TRANS64.TRYWAIT P0, [R186+URZ+0x80], R5 ;  /* 0x00008005ba0075a7 */ /* 0x00052200080011ff */
[----:B-1----:R-:W-:Y:S01]  /*5ab0*/  @P6 SEL R187, RZ, 0x1, !P1 ;  /* 0x00000001ffbb6807 */ /* 0x002fe20004800000 */
[----:B--2---:R-:W-:Y:S06]  /*5ac0*/  @!P6 BRA `(.L_x_93) ;  /* 0x00000000009ce947 */ /* 0x004fec0003800000 */
[----:B------:R-:W-:Y:S01]  /*5ad0*/  @P5 IMAD R7, R166, 0x2000, R171 ;  /* 0x00002000a6075824 */ /* 0x000fe200078e02ab */
[----:B------:R-:W-:Y:S01]  /*5ae0*/  ISETP.NE.AND P1, PT, R187, RZ, PT ;  /* 0x000000ffbb00720c */ /* 0x000fe20003f25270 */
[----:B------:R-:W-:Y:S01]  /*5af0*/  BSSY B0, `(.L_x_94) ;  /* 0x0000010000007945 */ /* 0x000fe20003800000 */
[----:B------:R-:W-:Y:S01]  /*5b00*/  CS2R R142, SRZ ;  /* 0x00000000008e7805 */ /* 0x000fe2000001ff00 */
[--C-:B------:R-:W-:Y:S01]  /*5b10*/  @P5 IMAD R6, R176, -0x10, R7.reuse ;  /* 0xfffffff0b0065824 */ /* 0x100fe200078e0207 */
[----:B------:R-:W-:Y:S01]  /*5b20*/  CS2R R140, SRZ ;  /* 0x00000000008c7805 */ /* 0x000fe2000001ff00 */
[----:B------:R-:W-:Y:S01]  /*5b30*/  @P5 IMAD R4, R170, -0x10, R7 ;  /* 0xfffffff0aa045824 */ /* 0x000fe200078e0207 */
[----:B------:R-:W-:Y:S01]  /*5b40*/  CS2R R150, SRZ ;  /* 0x0000000000967805 */ /* 0x000fe2000001ff00 */
[----:B------:R-:W-:Y:S01]  /*5b50*/  @P5 IMAD R2, R169, 0x10, R6 ;  /* 0x00000010a9025824 */ /* 0x000fe200078e0206 */
[----:B------:R-:W-:Y:S02]  /*5b60*/  CS2R R148, SRZ ;  /* 0x0000000000947805 */ /* 0x000fe4000001ff00 */
[----:B------:R-:W-:Y:S02]  /*5b70*/  CS2R R146, SRZ ;  /* 0x0000000000927805 */ /* 0x000fe4000001ff00 */
[----:B------:R-:W-:Y:S02]  /*5b80*/  CS2R R144, SRZ ;  /* 0x0000000000907805 */ /* 0x000fe4000001ff00 */
[----:B------:R-:W-:Y:S02]  /*5b90*/  CS2R R154, SRZ ;  /* 0x00000000009a7805 */ /* 0x000fe4000001ff00 */
[----:B------:R-:W-:Y:S01]  /*5ba0*/  CS2R R152, SRZ ;  /* 0x0000000000987805 */ /* 0x000fe2000001ff00 */
[----:B------:R-:W-:Y:S06]  /*5bb0*/  @P1 BRA `(.L_x_95) ;  /* 0x00000000000c1947 */ /* 0x000fec0003800000 */
[----:B------:R-:W-:Y:S04]  /*5bc0*/  SHF.L.U32 R0, R165, 0x1f, RZ ;  /* 0x0000001fa5007819 */ /* 0x000fe800000006ff */
[----:B------:R-:W1:Y:S02]  /*5bd0*/  SYNCS.PHASECHK.TRANS64.TRYWAIT P1, [R3+URZ+0x30], R0 ;  /* 0x00003000030075a7 */ /* 0x000e6400080211ff */
[----:B-1----:R-:W-:Y:S05]  /*5be0*/  @!P1 BRA `(.L_x_96) ;  /* 0x0000003400109947 */ /* 0x002fea0003800000 */
.L_x_95:
[----:B------:R-:W-:Y:S05]  /*5bf0*/  BSYNC B0 ;  /* 0x0000000000007941 */ /* 0x000fea0003800000 */
.L_x_94:
[----:B------:R-:W-:Y:S01]  /*5c00*/  ISETP.NE.AND P1, PT, R192, RZ, PT ;  /* 0x000000ffc000720c */ /* 0x000fe20003f25270 */
[----:B-1----:R-:W-:Y:S02]  /*5c10*/  VIADD R3, R3, 0x40 ;  /* 0x0000004003037836 */ /* 0x002fe40000000000 */
[----:B------:R-:W-:Y:S02]  /*5c20*/  IMAD.U32 R0, RZ, RZ, UR45 ;  /* 0x0000002dff007e24 */ /* 0x000fe4000f8e00ff */
[----:B------:R-:W-:Y:S03]  /*5c30*/  VIADD R166, R166, 0x1 ;  /* 0x00000001a6a67836 */ /* 0x000fe60000000000 */
[----:B------:R-:W-:Y:S05]  /*5c40*/  PRMT R0, R0, 0x654, R3 ;  /* 0x0000065400007816 */ /* 0x000fea0000000003 */
[----:B------:R1:W2:Y:S04]  /*5c50*/  @P1 LDS.128 R140, [R7] ;  /* 0x00000000078c1984 */ /* 0x0002a80000000c00 */
[----:B------:R1:W1:Y:S04]  /*5c60*/  @P1 LDS.128 R148, [R4+0x20] ;  /* 0x0000200004941984 */ /* 0x0002680000000c00 */
[----:B------:R1:W1:Y:S04]  /*5c70*/  @P1 LDS.128 R144, [R6+0x10] ;  /* 0x0000100006901984 */ /* 0x0002680000000c00 */
[----:B------:R1:W1:Y:S01]  /*5c80*/  @P1 LDS.128 R152, [R2+0x10] ;  /* 0x0000100002981984 */ /* 0x0002620000000c00 */
[C---:B------:R-:W-:Y:S01]  /*5c90*/  ISETP.NE.AND P1, PT, R166.reuse, 0x2, PT ;  /* 0x00000002a600780c */ /* 0x040fe20003f25270 */
[----:B------:R-:W-:Y:S01]  /*5ca0*/  @!PT LDS RZ, [RZ] ;  /* 0x00000000fffff984 */ /* 0x000fe20000000800 */
[----:B------:R-:W-:Y:S01]  /*5cb0*/  @!PT LDS RZ, [RZ] ;  /* 0x00000000fffff984 */ /* 0x000fe20000000800 */
[----:B------:R-:W-:Y:S01]  /*5cc0*/  @!PT LDS RZ, [RZ] ;  /* 0x00000000fffff984 */ /* 0x000fe20000000800 */
[----:B------:R-:W-:Y:S01]  /*5cd0*/  @!PT LDS RZ, [RZ] ;  /* 0x00000000fffff984 */ /* 0x000fe20000000800 */
[----:B------:R5:W-:Y:S06]  /*5ce0*/  MEMBAR.ALL.CTA ;  /* 0x0000000000007992 */ /* 0x000bec0000008000 */
[----:B-----5:R-:W5:Y:S01]  /*5cf0*/  FENCE.VIEW.ASYNC.S ;  /* 0x00000000000073c6 */ /* 0x020f620000000000 */
[----:B------:R-:W-:Y:S01]  /*5d00*/  SEL R166, R166, RZ, P1 ;  /* 0x000000ffa6a67207 */ /* 0x000fe20000800000 */
[----:B-----5:R5:W-:Y:S02]  /*5d10*/  SYNCS.ARRIVE.TRANS64.RED.A1T0 RZ, [R0+URZ], RZ ;  /* 0x000000ff00ff79a7 */ /* 0x020be400081004ff */
[----:B-----5:R-:W-:Y:S04]  /*5d20*/  SEL R0, RZ, 0x1, P1 ;  /* 0x00000001ff007807 */ /* 0x020fe80000800000 */
[----:B--2---:R-:W-:Y:S02]  /*5d30*/  LOP3.LUT R165, R165, R0, RZ, 0x3c, !PT ;  /* 0x00000000a5a57212 */ /* 0x004fe400078e3cff */
.L_x_93:
[----:B------:R-:W-:Y:S05]  /*5d40*/  BSYNC B1 ;  /* 0x0000000000017941 */ /* 0x000fea0003800000 */
.L_x_92:
[----:B------:R-:W-:Y:S04]  /*5d50*/  SHF.R.U32.HI R0, RZ, 0x15, R71 ;  /* 0x00000015ff007819 */ /* 0x000fe80000011647 */
[----:B------:R-:W-:Y:S01]  /*5d60*/  LOP3.LUT P1, RZ, R0, 0x3, R159, 0x48, !PT ;  /* 0x0000000300ff7812 */ /* 0x000fe2000782489f */
[----:B------:R-:W-:Y:S01]  /*5d70*/  @!UPT UIADD3 URZ, UPT, UPT, URZ, URZ, URZ ;  /* 0x000000fffffff290 */ /* 0x000fe2000fffe0ff */
[----:B----4-:R-:W-:Y:S11]  /*5d80*/  @P0 BRA `(.L_x_97) ;  /* 0x0000000000080947 */ /* 0x010ff60003800000 */
[----:B------:R-:W2:Y:S02]  /*5d90*/  SYNCS.PHASECHK.TRANS64.TRYWAIT P0, [R186+URZ+0x80], R5 ;  /* 0x00008005ba0075a7 */ /* 0x000ea400080011ff */
[----:B--2---:R-:W-:Y:S05]  /*5da0*/  @!P0 BRA `(.L_x_98) ;  /* 0x0000003000b48947 */ /* 0x004fea0003800000 */
.L_x_97:
[----:B------:R-:W-:Y:S04]  /*5db0*/  BSSY.RECONVERGENT B6, `(.L_x_99) ;  /* 0x0000012000067945 */ /* 0x000fe80003800200 */
[----:B------:R-:W-:Y:S05]  /*5dc0*/  @!P1 BRA `(.L_x_100) ;  /* 0x0000000000409947 */ /* 0x000fea0003800000 */
[----:B------:R-:W2:Y:S01]  /*5dd0*/  LDCU.64 UR8, c[0x4][0x70] ;  /* 0x01000e00ff0877ac */ /* 0x000ea20008000a00 */
[----:B------:R-:W-:Y:S01]  /*5de0*/  MOV R3, 0x0 ;  /* 0x0000000000037802 */ /* 0x000fe20000000f00 */
[----:B------:R-:W-:Y:S02]  /*5df0*/  HFMA2 R12, -RZ, RZ, 0, 5.9604644775390625e-08 ;  /* 0x00000001ff0c7431 */ /* 0x000fe400000001ff */
[----:B------:R-:W-:Y:S02]  /*5e00*/  IMAD.MOV.U32 R8, RZ, RZ, 0x192 ;  /* 0x00000192ff087424 */ /* 0x000fe400078e00ff */
[----:B------:R-:W-:Y:S01]  /*5e10*/  IMAD.MOV.U32 R13, RZ, RZ, RZ ;  /* 0x000000ffff0d7224 */ /* 0x000fe200078e00ff */
[----:B------:R-:W4:Y:S01]  /*5e20*/  LDCU.64 UR6, c[0x4][0x78] ;  /* 0x01000f00ff0677ac */ /* 0x000f220008000a00 */
[----:B-1----:R-:W1:Y:S01]  /*5e30*/  LDC.64 R2, c[0x4][R3] ;  /* 0x0100000003027b82 */ /* 0x002e620000000a00 */
[----:B------:R-:W5:Y:S01]  /*5e40*/  LDCU.64 UR4, c[0x4][0x10] ;  /* 0x01000200ff0477ac */ /* 0x000f620008000a00 */
[----:B--2---:R-:W-:Y:S01]  /*5e50*/  MOV R5, UR9 ;  /* 0x0000000900057c02 */ /* 0x004fe20008000f00 */
[----:B------:R-:W-:Y:S01]  /*5e60*/  IMAD.U32 R4, RZ, RZ, UR8 ;  /* 0x00000008ff047e24 */ /* 0x000fe2000f8e00ff */
[----:B----4-:R-:W-:Y:S01]  /*5e70*/  MOV R7, UR7 ;  /* 0x0000000700077c02 */ /* 0x010fe20008000f00 */
[----:B------:R-:W-:Y:S01]  /*5e80*/  IMAD.U32 R6, RZ, RZ, UR6 ;  /* 0x00000006ff067e24 */ /* 0x000fe2000f8e00ff */
[----:B-----5:R-:W-:Y:S01]  /*5e90*/  MOV R11, UR5 ;  /* 0x00000005000b7c02 */ /* 0x020fe20008000f00 */
[----:B------:R-:W-:Y:S02]  /*5ea0*/  IMAD.U32 R10, RZ, RZ, UR4 ;  /* 0x00000004ff0a7e24 */ /* 0x000fe4000f8e00ff */
[----:B------:R-:W-:Y:S07]  /*5eb0*/  LEPC R20, `(.L_x_100) ;  /* 0x000000001014794e */ /* 0x000fee0000000000 */
[----:B-1-3--:R-:W-:Y:S05]  /*5ec0*/  CALL.ABS.NOINC R2 ;  /* 0x0000000002007343 */ /* 0x00afea0003c00000 */
.L_x_100:
[----:B------:R-:W-:Y:S05]  /*5ed0*/  BSYNC.RECONVERGENT B6 ;  /* 0x0000000000067941 */ /* 0x000fea0003800200 */
.L_x_99:
[-C--:B------:R-:W-:Y:S01]  /*5ee0*/  F2FP.F16.E4M3.UNPACK_B R74, R140.reuse ;  /* 0x0000008cff4a723e */ /* 0x080fe200020006ff */
[----:B------:R-:W-:Y:S05]  /*5ef0*/  WARPSYNC.ALL ;  /* 0x0000000000007948 */ /* 0x000fea0003800000 */
[----:B------:R-:W-:Y:S01]  /*5f00*/  R2UR UR4, R71 ;  /* 0x00000000470472ca */ /* 0x000fe200000e0000 */
[--C-:B------:R-:W-:Y:S01]  /*5f10*/  HADD2.F32 R72, -RZ, R74.reuse.H0_H0 ;  /* 0x2000004aff487230 */ /* 0x100fe20000004100 */
[----:B------:R-:W-:Y:S01]  /*5f20*/  F2FP.F16.E4M3.UNPACK_B R76, R140.H1 ;  /* 0x0000008cff4c723e */ /* 0x000fe200030006ff */
[----:B------:R-:W-:Y:S01]  /*5f30*/  HADD2.F32 R75, -RZ, R74.H1_H1 ;  /* 0x3000004aff4b7230 */ /* 0x000fe20000004100 */
[-C--:B------:R-:W-:Y:S01]  /*5f40*/  F2FP.F16.E4M3.UNPACK_B R78, R141.reuse ;  /* 0x0000008dff4e723e */ /* 0x080fe200020006ff */
[----:B------:R-:W-:Y:S01]  /*5f50*/  BSSY.RECONVERGENT B0, `(.L_x_101) ;  /* 0x000011d000007945 */ /* 0x000fe20003800200 */
[----:B------:R-:W-:Y:S01]  /*5f60*/  F2FP.F16.E4M3.UNPACK_B R80, R141.H1 ;  /* 0x0000008dff50723e */ /* 0x000fe200030006ff */
[----:B------:R-:W-:Y:S01]  /*5f70*/  HADD2.F32 R74, -RZ, R76.H0_H0 ;  /* 0x2000004cff4a7230 */ /* 0x000fe20000004100 */
[-C--:B------:R-:W-:Y:S01]  /*5f80*/  F2FP.F16.E4M3.UNPACK_B R82, R142.reuse ;  /* 0x0000008eff52723e */ /* 0x080fe200020006ff */
[--C-:B------:R-:W-:Y:S01]  /*5f90*/  HADD2.F32 R77, -RZ, R78.reuse.H0_H0 ;  /* 0x2000004eff4d7230 */ /* 0x100fe20000004100 */
[----:B------:R-:W-:Y:S01]  /*5fa0*/  F2FP.F16.E4M3.UNPACK_B R84, R142.H1 ;  /* 0x0000008eff54723e */ /* 0x000fe200030006ff */
[----:B------:R-:W-:Y:S01]  /*5fb0*/  HADD2.F32 R78, -RZ, R78.H1_H1 ;  /* 0x3000004eff4e7230 */ /* 0x000fe20000004100 */
[-C--:B------:R-:W-:Y:S01]  /*5fc0*/  F2FP.F16.E4M3.UNPACK_B R86, R143.reuse ;  /* 0x0000008fff56723e */ /* 0x080fe200020006ff */
[----:B-12---:R-:W3:Y:S01]  /*5fd0*/  LDTM.x64 R4, tmem[UR4] ;  /* 0x00000004000479ee */ /* 0x006ee20008340000 */
[----:B------:R-:W-:Y:S01]  /*5fe0*/  F2FP.F16.E4M3.UNPACK_B R88, R143.H1 ;  /* 0x0000008fff58723e */ /* 0x000fe200030006ff */
[----:B------:R-:W-:Y:S01]  /*5ff0*/  HADD2.F32 R76, -RZ, R76.H1_H1 ;  /* 0x3000004cff4c7230 */ /* 0x000fe20000004100 */
[-C--:B------:R-:W-:Y:S01]  /*6000*/  F2FP.F16.E4M3.UNPACK_B R90, R144.reuse ;  /* 0x00000090ff5a723e */ /* 0x080fe200020006ff */
[----:B------:R-:W-:Y:S01]  /*6010*/  HADD2.F32 R79, -RZ, R80.H0_H0 ;  /* 0x20000050ff4f7230 */ /* 0x000fe20000004100 */
[----:B------:R-:W-:Y:S01]  /*6020*/  F2FP.F16.E4M3.UNPACK_B R92, R144.H1 ;  /* 0x00000090ff5c723e */ /* 0x000fe200030006ff */
[--C-:B------:R-:W-:Y:S01]  /*6030*/  HADD2.F32 R81, -RZ, R82.reuse.H0_H0 ;  /* 0x20000052ff517230 */ /* 0x100fe20000004100 */
[----:B------:R-:W-:Y:S01]  /*6040*/  ISETP.NE.AND P6, PT, R172, RZ, PT ;  /* 0x000000ffac00720c */ /* 0x000fe20003fc5270 */
[----:B------:R-:W-:Y:S01]  /*6050*/  HADD2.F32 R82, -RZ, R82.H1_H1 ;  /* 0x30000052ff527230 */ /* 0x000fe20000004100 */
[----:B------:R-:W-:Y:S01]  /*6060*/  SHF.L.U32 R194, R164, 0x4, RZ ;  /* 0x00000004a4c27819 */ /* 0x000fe200000006ff */
[--C-:B------:R-:W-:Y:S01]  /*6070*/  HADD2.F32 R85, -RZ, R86.reuse.H0_H0 ;  /* 0x20000056ff557230 */ /* 0x100fe20000004100 */
[----:B------:R-:W-:Y:S01]  /*6080*/  SHF.L.U32 R202, R163, 0x4, RZ ;  /* 0x00000004a3ca7819 */ /* 0x000fe200000006ff */
[----:B------:R-:W-:Y:S01]  /*6090*/  HADD2.F32 R86, -RZ, R86.H1_H1 ;  /* 0x30000056ff567230 */ /* 0x000fe20000004100 */
[C---:B------:R-:W-:Y:S01]  /*60a0*/  IADD3 R179, PT, PT, R171.reuse, R194, RZ ;  /* 0x000000c2abb37210 */ /* 0x040fe20007ffe0ff */
[--C-:B------:R-:W-:Y:S01]  /*60b0*/  HADD2.F32 R89, -RZ, R90.reuse.H0_H0 ;  /* 0x2000005aff597230 */ /* 0x100fe20000004100 */
[----:B------:R-:W-:Y:S01]  /*60c0*/  IADD3 R185, PT, PT, R171, R202, RZ ;  /* 0x000000caabb97210 */ /* 0x000fe20007ffe0ff */
[----:B------:R-:W-:Y:S01]  /*60d0*/  HADD2.F32 R90, -RZ, R90.H1_H1 ;  /* 0x3000005aff5a7230 */ /* 0x000fe20000004100 */
[----:B------:R-:W-:Y:S01]  /*60e0*/  SHF.L.U32 R200, R169, 0x4, RZ ;  /* 0x00000004a9c87819 */ /* 0x000fe200000006ff */
[----:B------:R-:W-:Y:S01]  /*60f0*/  HADD2.F32 R80, -RZ, R80.H1_H1 ;  /* 0x30000050ff507230 */ /* 0x000fe20000004100 */
[----:B------:R-:W-:Y:S01]  /*6100*/  F2FP.F16.E4M3.UNPACK_B R94, R145 ;  /* 0x00000091ff5e723e */ /* 0x000fe200020006ff */
[--C-:B------:R-:W-:Y:S01]  /*6110*/  HADD2.F32 R83, -RZ, R84.reuse.H0_H0 ;  /* 0x20000054ff537230 */ /* 0x100fe20000004100 */
[----:B------:R-:W-:Y:S01]  /*6120*/  IADD3 R184, PT, PT, R200, R179, RZ ;  /* 0x000000b3c8b87210 */ /* 0x000fe20007ffe0ff */
[----:B------:R-:W-:Y:S01]  /*6130*/  HADD2.F32 R84, -RZ, R84.H1_H1 ;  /* 0x30000054ff547230 */ /* 0x000fe20000004100 */
[----:B------:R-:W-:Y:S01]  /*6140*/  F2FP.F16.E4M3.UNPACK_B R98, R146 ;  /* 0x00000092ff62723e */ /* 0x000fe200020006ff */
[C---:B---3--:R-:W-:Y:S01]  /*6150*/  FMUL R0, R70.reuse, R4 ;  /* 0x0000000446007220 */ /* 0x048fe20000400000 */
[C---:B------:R-:W-:Y:S01]  /*6160*/  FMUL R2, R70.reuse, R5 ;  /* 0x0000000546027220 */ /* 0x040fe20000400000 */
[C---:B------:R-:W-:Y:S01]  /*6170*/  FMUL R4, R70.reuse, R8 ;  /* 0x0000000846047220 */ /* 0x040fe20000400000 */
[C---:B------:R-:W-:Y:S01]  /*6180*/  FMUL R5, R70.reuse, R9 ;  /* 0x0000000946057220 */ /* 0x040fe20000400000 */
[C---:B------:R-:W-:Y:S01]  /*6190*/  FFMA R0, R73.reuse, R72, R0 ;  /* 0x0000004849007223 */ /* 0x040fe20000000000 */
[C---:B------:R-:W-:Y:S01]  /*61a0*/  FFMA R2, R73.reuse, R75, R2 ;  /* 0x0000004b49027223 */ /* 0x040fe20000000002 */
[C---:B------:R-:W-:Y:S01]  /*61b0*/  FMUL R8, R70.reuse, R12 ;  /* 0x0000000c46087220 */ /* 0x040fe20000400000 */
[C---:B------:R-:W-:Y:S01]  /*61c0*/  FMUL R9, R70.reuse, R13 ;  /* 0x0000000d46097220 */ /* 0x040fe20000400000 */
[C---:B------:R-:W-:Y:S01]  /*61d0*/  FMUL R12, R70.reuse, R16 ;  /* 0x00000010460c7220 */ /* 0x040fe20000400000 */
[C---:B------:R-:W-:Y:S01]  /*61e0*/  FMUL R13, R70.reuse, R17 ;  /* 0x00000011460d7220 */ /* 0x040fe20000400000 */
[C---:B------:R-:W-:Y:S01]  /*61f0*/  FMUL R16, R70.reuse, R20 ;  /* 0x0000001446107220 */ /* 0x040fe20000400000 */
[C---:B------:R-:W-:Y:S01]  /*6200*/  FMUL R17, R70.reuse, R21 ;  /* 0x0000001546117220 */ /* 0x040fe20000400000 */
[--C-:B------:R-:W-:Y:S02]  /*6210*/  HADD2.F32 R93, -RZ, R94.reuse.H0_H0 ;  /* 0x2000005eff5d7230 */ /* 0x100fe40000004100 */
[C---:B------:R-:W-:Y:S01]  /*6220*/  FMUL R20, R70.reuse, R24 ;  /* 0x0000001846147220 */ /* 0x040fe20000400000 */
[----:B------:R-:W-:Y:S02]  /*6230*/  HADD2.F32 R94, -RZ, R94.H1_H1 ;  /* 0x3000005eff5e7230 */ /* 0x000fe40000004100 */
[C---:B------:R-:W-:Y:S01]  /*6240*/  FMUL R21, R70.reuse, R25 ;  /* 0x0000001946157220 */ /* 0x040fe20000400000 */
[--C-:B------:R-:W-:Y:S02]  /*6250*/  HADD2.F32 R97, -RZ, R98.reuse.H0_H0 ;  /* 0x20000062ff617230 */ /* 0x100fe40000004100 */
[C---:B------:R-:W-:Y:S01]  /*6260*/  FMUL R24, R70.reuse, R28 ;  /* 0x0000001c46187220 */ /* 0x040fe20000400000 */
[----:B------:R-:W-:Y:S02]  /*6270*/  HADD2.F32 R98, -RZ, R98.H1_H1 ;  /* 0x30000062ff627230 */ /* 0x000fe40000004100 */
[C---:B------:R-:W-:Y:S01]  /*6280*/  FMUL R25, R70.reuse, R29 ;  /* 0x0000001d46197220 */ /* 0x040fe20000400000 */
[C---:B------:R-:W-:Y:S01]  /*6290*/  FMUL R28, R70.reuse, R32 ;  /* 0x00000020461c7220 */ /* 0x040fe20000400000 */
[C---:B------:R-:W-:Y:S01]  /*62a0*/  FMUL R29, R70.reuse, R33 ;  /* 0x00000021461d7220 */ /* 0x040fe20000400000 */
[C---:B------:R-:W-:Y:S01]  /*62b0*/  FMUL R32, R70.reuse, R36 ;  /* 0x0000002446207220 */ /* 0x040fe20000400000 */
[----:B------:R-:W-:Y:S01]  /*62c0*/  F2FP.F16.E4M3.UNPACK_B R96, R145.H1 ;  /* 0x00000091ff60723e */ /* 0x000fe200030006ff */
[C---:B------:R-:W-:Y:S01]  /*62d0*/  FMUL R33, R70.reuse, R37 ;  /* 0x0000002546217220 */ /* 0x040fe20000400000 */
[C---:B------:R-:W-:Y:S01]  /*62e0*/  FMUL R36, R70.reuse, R40 ;  /* 0x0000002846247220 */ /* 0x040fe20000400000 */
[----:B------:R-:W-:Y:S01]  /*62f0*/  F2FP.F16.E4M3.UNPACK_B R100, R146.H1 ;  /* 0x00000092ff64723e */ /* 0x000fe200030006ff */
[C---:B------:R-:W-:Y:S01]  /*6300*/  FMUL R37, R70.reuse, R41 ;  /* 0x0000002946257220 */ /* 0x040fe20000400000 */
[C---:B------:R-:W-:Y:S01]  /*6310*/  FMUL R40, R70.reuse, R44 ;  /* 0x0000002c46287220 */ /* 0x040fe20000400000 */
[----:B------:R-:W-:Y:S01]  /*6320*/  F2FP.F16.E4M3.UNPACK_B R102, R147 ;  /* 0x00000093ff66723e */ /* 0x000fe200020006ff */
[C---:B------:R-:W-:Y:S01]  /*6330*/  FMUL R41, R70.reuse, R45 ;  /* 0x0000002d46297220 */ /* 0x040fe20000400000 */
[C---:B------:R-:W-:Y:S01]  /*6340*/  FMUL R44, R70.reuse, R48 ;  /* 0x00000030462c7220 */ /* 0x040fe20000400000 */
[----:B------:R-:W-:Y:S01]  /*6350*/  F2FP.F16.E4M3.UNPACK_B R104, R147.H1 ;  /* 0x00000093ff68723e */ /* 0x000fe200030006ff */
[C---:B------:R-:W-:Y:S01]  /*6360*/  FMUL R45, R70.reuse, R49 ;  /* 0x00000031462d7220 */ /* 0x040fe20000400000 */
[--C-:B------:R-:W-:Y:S02]  /*6370*/  HADD2.F32 R101, -RZ, R102.reuse.H0_H0 ;  /* 0x20000066ff657230 */ /* 0x100fe40000004100 */
[C---:B------:R-:W-:Y:S01]  /*6380*/  FMUL R48, R70.reuse, R52 ;  /* 0x0000003446307220 */ /* 0x040fe20000400000 */
[----:B------:R-:W-:Y:S01]  /*6390*/  F2FP.F16.E4M3.UNPACK_B R106, R148 ;  /* 0x00000094ff6a723e */ /* 0x000fe200020006ff */
[----:B------:R-:W-:Y:S02]  /*63a0*/  HADD2.F32 R102, -RZ, R102.H1_H1 ;  /* 0x30000066ff667230 */ /* 0x000fe40000004100 */
[C---:B------:R-:W-:Y:S01]  /*63b0*/  FMUL R49, R70.reuse, R53 ;  /* 0x0000003546317220 */ /* 0x040fe20000400000 */
[C---:B------:R-:W-:Y:S01]  /*63c0*/  FMUL R52, R70.reuse, R56 ;  /* 0x0000003846347220 */ /* 0x040fe20000400000 */
[----:B------:R-:W-:Y:S01]  /*63d0*/  F2FP.F16.E4M3.UNPACK_B R108, R148.H1 ;  /* 0x00000094ff6c723e */ /* 0x000fe200030006ff */
[--C-:B------:R-:W-:Y:S02]  /*63e0*/  HADD2.F32 R105, -RZ, R106.reuse.H0_H0 ;  /* 0x2000006aff697230 */ /* 0x100fe40000004100 */
[C---:B------:R-:W-:Y:S01]  /*63f0*/  FMUL R53, R70.reuse, R57 ;  /* 0x0000003946357220 */ /* 0x040fe20000400000 */
[----:B------:R-:W-:Y:S02]  /*6400*/  HADD2.F32 R106, -RZ, R106.H1_H1 ;  /* 0x3000006aff6a7230 */ /* 0x000fe40000004100 */
        /* <DEDUP_REMOVED lines=11> */
[C---:B------:R-:W-:Y:S01]  /*64c0*/  FFMA R3, R73.reuse, R74, R3 ;  /* 0x0000004a49037223 */ /* 0x040fe20000000003 */
[----:B------:R-:W-:Y:S01]  /*64d0*/  F2FP.F16.E4M3.UNPACK_B R116, R150.H1 ;  /* 0x00000096ff74723e */ /* 0x000fe200030006ff */
[--C-:B------:R-:W-:Y:S02]  /*64e0*/  HADD2.F32 R113, -RZ, R114.reuse.H0_H0 ;  /* 0x20000072ff717230 */ /* 0x100fe40000004100 */
[C---:B------:R-:W-:Y:S01]  /*64f0*/  FFMA R7, R73.reuse, R76, R7 ;  /* 0x0000004c49077223 */ /* 0x040fe20000000007 */
[C---:B------:R-:W-:Y:S01]  /*6500*/  FFMA R4, R73.reuse, R77, R4 ;  /* 0x0000004d49047223 */ /* 0x040fe20000000004 */
[----:B------:R-:W-:Y:S01]  /*6510*/  F2FP.F16.E4M3.UNPACK_B R118, R151 ;  /* 0x00000097ff76723e */ /* 0x000fe200020006ff */
[----:B------:R-:W-:Y:S01]  /*6520*/  FFMA R5, R73, R78, R5 ;  /* 0x0000004e49057223 */ /* 0x000fe20000000005 */
[----:B------:R-:W-:Y:S01]  /*6530*/  HADD2.F32 R114, -RZ, R114.H1_H1 ;  /* 0x30000072ff727230 */ /* 0x000fe20000004100 */
[----:B------:R-:W-:Y:S01]  /*6540*/  F2FP.SATFINITE.E4M3.F32.PACK_AB_MERGE_C R173, R7, R3, RZ ;  /* 0x0000000307ad723e */ /* 0x000fe200048070ff */
[C---:B------:R-:W-:Y:S01]  /*6550*/  FMUL R6, R70.reuse, R10 ;  /* 0x0000000a46067220 */ /* 0x040fe20000400000 */
[--C-:B------:R-:W-:Y:S02]  /*6560*/  HADD2.F32 R117, -RZ, R118.reuse.H0_H0 ;  /* 0x20000076ff757230 */ /* 0x100fe40000004100 */
[----:B------:R-:W-:Y:S01]  /*6570*/  FMUL R11, R70, R11 ;  /* 0x0000000b460b7220 */ /* 0x000fe20000400000 */
[----:B------:R-:W-:Y:S01]  /*6580*/  F2FP.SATFINITE.E4M3.F32.PACK_AB_MERGE_C R172, R2, R0, R173 ;  /* 0x0000000002ac723e */ /* 0x000fe200048070ad */
[C---:B------:R-:W-:Y:S01]  /*6590*/  FFMA R6, R73.reuse, R79, R6 ;  /* 0x0000004f49067223 */ /* 0x040fe20000000006 */
[----:B------:R-:W-:Y:S02]  /*65a0*/  HADD2.F32 R118, -RZ, R118.H1_H1 ;  /* 0x30000076ff767230 */ /* 0x000fe40000004100 */
[C---:B------:R-:W-:Y:S01]  /*65b0*/  FFMA R11, R73.reuse, R80, R11 ;  /* 0x00000050490b7223 */ /* 0x040fe2000000000b */
[C---:B------:R-:W-:Y:S01]  /*65c0*/  FFMA R8, R73.reuse, R81, R8 ;  /* 0x0000005149087223 */ /* 0x040fe20000000008 */
[----:B------:R-:W-:Y:S01]  /*65d0*/  F2FP.F16.E4M3.UNPACK_B R120, R151.H1 ;  /* 0x00000097ff78723e */ /* 0x000fe200030006ff */
[----:B------:R-:W-:Y:S01]  /*65e0*/  FFMA R9, R73, R82, R9 ;  /* 0x0000005249097223 */ /* 0x000fe20000000009 */
[C---:B------:R-:W-:Y:S01]  /*65f0*/  FMUL R10, R70.reuse, R14 ;  /* 0x0000000e460a7220 */ /* 0x040fe20000400000 */
[----:B------:R-:W-:Y:S01]  /*6600*/  F2FP.F16.E4M3.UNPACK_B R122, R152 ;  /* 0x00000098ff7a723e */ /* 0x000fe200020006ff */
[C---:B------:R-:W-:Y:S01]  /*6610*/  FMUL R15, R70.reuse, R15 ;  /* 0x0000000f460f7220 */ /* 0x040fe20000400000 */
[----:B------:R-:W-:Y:S01]  /*6620*/  HADD2.F32 R87, -RZ, R88.H0_H0 ;  /* 0x20000058ff577230 */ /* 0x000fe20000004100 */
[----:B------:R-:W-:Y:S01]  /*6630*/  F2FP.SATFINITE.E4M3.F32.PACK_AB_MERGE_C R174, R11, R6, RZ ;  /* 0x000000060bae723e */ /* 0x000fe200048070ff */
[C---:B------:R-:W-:Y:S01]  /*6640*/  FFMA R10, R73.reuse, R83, R10 ;  /* 0x00000053490a7223 */ /* 0x040fe2000000000a */
[C---:B------:R-:W-:Y:S01]  /*6650*/  FFMA R15, R73.reuse, R84, R15 ;  /* 0x00000054490f7223 */ /* 0x040fe2000000000f */
[C---:B------:R-:W-:Y:S01]  /*6660*/  FFMA R12, R73.reuse, R85, R12 ;  /* 0x00000055490c7223 */ /* 0x040fe2000000000c */
[----:B------:R-:W-:Y:S01]  /*6670*/  F2FP.F16.E4M3.UNPACK_B R124, R152.H1 ;  /* 0x00000098ff7c723e */ /* 0x000fe200030006ff */
[----:B------:R-:W-:Y:S01]  /*6680*/  FFMA R13, R73, R86, R13 ;  /* 0x00000056490d7223 */ /* 0x000fe2000000000d */
[----:B------:R-:W-:Y:S01]  /*6690*/  F2FP.SATFINITE.E4M3.F32.PACK_AB_MERGE_C R173, R5, R4, R174 ;  /* 0x0000000405ad723e */ /* 0x000fe200048070ae */
[--C-:B------:R-:W-:Y:S01]  /*66a0*/  HADD2.F32 R121, -RZ, R122.reuse.H0_H0 ;  /* 0x2000007aff797230 */ /* 0x100fe20000004100 */
[----:B------:R-:W-:Y:S01]  /*66b0*/  F2FP.SATFINITE.E4M3.F32.PACK_AB_MERGE_C R174, R15, R10, RZ ;  /* 0x0000000a0fae723e */ /* 0x000fe200048070ff */
[----:B------:R-:W-:Y:S02]  /*66c0*/  HADD2.F32 R122, -RZ, R122.H1_H1 ;  /* 0x3000007aff7a7230 */ /* 0x000fe40000004100 */
[C---:B------:R-:W-:Y:S01]  /*66d0*/  FMUL R14, R70.reuse, R18 ;  /* 0x00000012460e7220 */ /* 0x040fe20000400000 */
[----:B------:R-:W-:Y:S01]  /*66e0*/  HADD2.F32 R88, -RZ, R88.H1_H1 ;  /* 0x30000058ff587230 */ /* 0x000fe20000004100 */
[----:B------:R-:W-:Y:S01]  /*66f0*/  F2FP.SATFINITE.E4M3.F32.PACK_AB_MERGE_C R174, R9, R8, R174 ;  /* 0x0000000809ae723e */ /* 0x000fe200048070ae */
[C---:B------:R-:W-:Y:S01]  /*6700*/  FMUL R19, R70.reuse, R19 ;  /* 0x0000001346137220 */ /* 0x040fe20000400000 */
[--C-:B------:R-:W-:Y:S02]  /*6710*/  HADD2.F32 R91, -RZ, R92.reuse.H0_H0 ;  /* 0x2000005cff5b7230 */ /* 0x100fe40000004100 */
[C---:B------:R-:W-:Y:S01]  /*6720*/  FFMA R14, R73.reuse, R87, R14 ;  /* 0x00000057490e7223 */ /* 0x040fe2000000000e */
[----:B------:R-:W-:Y:S02]  /*6730*/  HADD2.F32 R92, -RZ, R92.H1_H1 ;  /* 0x3000005cff5c7230 */ /* 0x000fe40000004100 */
[C---:B------:R-:W-:Y:S01]  /*6740*/  FFMA R19, R73.reuse, R88, R19 ;  /* 0x0000005849137223 */ /* 0x040fe20000000013 */
[C---:B------:R-:W-:Y:S01]  /*6750*/  FFMA R16, R73.reuse, R89, R16 ;  /* 0x0000005949107223 */ /* 0x040fe20000000010 */
        /* <DEDUP_REMOVED lines=17> */
[----:B------:R1:W-:Y:S01]  /*6870*/  STS.128 [R137+UR44+0x4200], R172 ;  /* 0x004200ac89007988 */ /* 0x0003e20008000c2c */
[----:B------:R-:W-:Y:S01]  /*6880*/  F2FP.SATFINITE.E4M3.F32.PACK_AB_MERGE_C R180, R17, R16, R180 ;  /* 0x0000001011b4723e */ /* 0x000fe200048070b4 */
[C---:B------:R-:W-:Y:S01]  /*6890*/  FFMA R22, R73.reuse, R95, R22 ;  /* 0x0000005f49167223 */ /* 0x040fe20000000016 */
[C---:B------:R-:W-:Y:S01]  /*68a0*/  FMUL R27, R70.reuse, R27 ;  /* 0x0000001b461b7220 */ /* 0x040fe20000400000 */
[--C-:B------:R-:W-:Y:S02]  /*68b0*/  HADD2.F32 R99, -RZ, R100.reuse.H0_H0 ;  /* 0x20000064ff637230 */ /* 0x100fe40000004100 */
[C---:B------:R-:W-:Y:S01]  /*68c0*/  FMUL R26, R70.reuse, R30 ;  /* 0x0000001e461a7220 */ /* 0x040fe20000400000 */
[----:B------:R-:W-:Y:S02]  /*68d0*/  HADD2.F32 R100, -RZ, R100.H1_H1 ;  /* 0x30000064ff647230 */ /* 0x000fe40000004100 */
[C---:B------:R-:W-:Y:S01]  /*68e0*/  FFMA R27, R73.reuse, R96, R27 ;  /* 0x00000060491b7223 */ /* 0x040fe2000000001b */
[C---:B------:R-:W-:Y:S01]  /*68f0*/  FFMA R24, R73.reuse, R97, R24 ;  /* 0x0000006149187223 */ /* 0x040fe20000000018 */
[C---:B------:R-:W-:Y:S01]  /*6900*/  FFMA R25, R73.reuse, R98, R25 ;  /* 0x0000006249197223 */ /* 0x040fe20000000019 */
[----:B------:R-:W-:Y:S01]  /*6910*/  F2FP.F16.E4M3.UNPACK_B R130, R154 ;  /* 0x0000009aff82723e */ /* 0x000fe200020006ff */
[----:B------:R-:W-:Y:S01]  /*6920*/  FFMA R26, R73, R99, R26 ;  /* 0x00000063491a7223 */ /* 0x000fe2000000001a */
[----:B------:R-:W-:Y:S01]  /*6930*/  F2FP.SATFINITE.E4M3.F32.PACK_AB_MERGE_C R181, R27, R22, RZ ;  /* 0x000000161bb5723e */ /* 0x000fe200048070ff */
[C---:B------:R-:W-:Y:S01]  /*6940*/  FMUL R31, R70.reuse, R31 ;  /* 0x0000001f461f7220 */ /* 0x040fe20000400000 */
[--C-:B------:R-:W-:Y:S02]  /*6950*/  HADD2.F32 R103, -RZ, R104.reuse.H0_H0 ;  /* 0x20000068ff677230 */ /* 0x100fe40000004100 */
[C---:B------:R-:W-:Y:S01]  /*6960*/  FMUL R30, R70.reuse, R34 ;  /* 0x00000022461e7220 */ /* 0x040fe20000400000 */
[----:B------:R-:W-:Y:S01]  /*6970*/  HADD2.F32 R104, -RZ, R104.H1_H1 ;  /* 0x30000068ff687230 */ /* 0x000fe20000004100 */
[----:B------:R-:W-:Y:S01]  /*6980*/  F2FP.SATFINITE.E4M3.F32.PACK_AB_MERGE_C R181, R21, R20, R181 ;  /* 0x0000001415b5723e */ /* 0x000fe200048070b5 */
[C---:B------:R-:W-:Y:S01]  /*6990*/  FFMA R31, R73.reuse, R100, R31 ;  /* 0x00000064491f7223 */ /* 0x040fe2000000001f */
[C---:B------:R-:W-:Y:S01]  /*69a0*/  FFMA R28, R73.reuse, R101, R28 ;  /* 0x00000065491c7223 */ /* 0x040fe2000000001c */
[C---:B------:R-:W-:Y:S01]  /*69b0*/  FFMA R29, R73.reuse, R102, R29 ;  /* 0x00000066491d7223 */ /* 0x040fe2000000001d */
[----:B------:R-:W-:Y:S01]  /*69c0*/  F2FP.F16.E4M3.UNPACK_B R132, R154.H1 ;  /* 0x0000009aff84723e */ /* 0x000fe200030006ff */
[----:B------:R-:W-:Y:S01]  /*69d0*/  FFMA R30, R73, R103, R30 ;  /* 0x00000067491e7223 */ /* 0x000fe2000000001e */
[----:B------:R-:W-:Y:S01]  /*69e0*/  F2FP.SATFINITE.E4M3.F32.PACK_AB_MERGE_C R182, R31, R26, RZ ;  /* 0x0000001a1fb6723e */ /* 0x000fe200048070ff */
[----:B------:R-:W-:Y:S02]  /*69f0*/  HADD2.F32 R129, -RZ, R130.H0_H0 ;  /* 0x20000082ff817230 */ /* 0x000fe40000004100 */
[C---:B------:R-:W-:Y:S01]  /*6a00*/  FMUL R35, R70.reuse, R35 ;  /* 0x0000002346237220 */ /* 0x040fe20000400000 */
[----:B------:R-:W-:Y:S01]  /*6a10*/  HADD2.F32 R107, -RZ, R108.H0_H0 ;  /* 0x2000006cff6b7230 */ /* 0x000fe20000004100 */
[----:B------:R-:W-:Y:S01]  /*6a20*/  F2FP.SATFINITE.E4M3.F32.PACK_AB_MERGE_C R182, R25, R24, R182 ;  /* 0x0000001819b6723e */ /* 0x000fe200048070b6 */
[----:B------:R-:W-:Y:S02]  /*6a30*/  HADD2.F32 R130, -RZ, R130.H1_H1 ;  /* 0x30000082ff827230 */ /* 0x000fe40000004100 */
[C---:B------:R-:W-:Y:S01]  /*6a40*/  FFMA R35, R73.reuse, R104, R35 ;  /* 0x0000006849237223 */ /* 0x040fe20000000023 */
[C---:B------:R-:W-:Y:S01]  /*6a50*/  FFMA R32, R73.reuse, R105, R32 ;  /* 0x0000006949207223 */ /* 0x040fe20000000020 */
[----:B------:R-:W-:Y:S01]  /*6a60*/  FFMA R33, R73, R106, R33 ;  /* 0x0000006a49217223 */ /* 0x000fe20000000021 */
[----:B------:R-:W-:Y:S02]  /*6a70*/  HADD2.F32 R108, -RZ, R108.H1_H1 ;  /* 0x3000006cff6c7230 */ /* 0x000fe40000004100 */
        /* <DEDUP_REMOVED lines=16> */
[----:B------:R1:W-:Y:S01]  /*6b80*/  STS.128 [R179+0x4010], R180 ;  /* 0x004010b4b3007388 */ /* 0x0003e20000000c00 */
[----:B------:R-:W-:Y:S01]  /*6b90*/  F2FP.SATFINITE.E4M3.F32.PACK_AB_MERGE_C R188, R33, R32, R188 ;  /* 0x0000002021bc723e */ /* 0x000fe200048070bc */
[C---:B------:R-:W-:Y:S01]  /*6ba0*/  FFMA R38, R73.reuse, R111, R38 ;  /* 0x0000006f49267223 */ /* 0x040fe20000000026 */
[C---:B------:R-:W-:Y:S01]  /*6bb0*/  FMUL R43, R70.reuse, R43 ;  /* 0x0000002b462b7220 */ /* 0x040fe20000400000 */
[--C-:B------:R-:W-:Y:S02]  /*6bc0*/  HADD2.F32 R115, -RZ, R116.reuse.H0_H0 ;  /* 0x20000074ff737230 */ /* 0x100fe40000004100 */
[----:B------:R-:W-:Y:S01]  /*6bd0*/  FMUL R42, R70, R46 ;  /* 0x0000002e462a7220 */ /* 0x000fe20000400000 */
[----:B------:R-:W-:Y:S02]  /*6be0*/  HADD2.F32 R116, -RZ, R116.H1_H1 ;  /* 0x30000074ff747230 */ /* 0x000fe40000004100 */
[C---:B------:R-:W-:Y:S01]  /*6bf0*/  FFMA R43, R73.reuse, R112, R43 ;  /* 0x00000070492b7223 */ /* 0x040fe2000000002b */
[C---:B------:R-:W-:Y:S01]  /*6c00*/  FFMA R40, R73.reuse, R113, R40 ;  /* 0x0000007149287223 */ /* 0x040fe20000000028 */
[C---:B------:R-:W-:Y:S01]  /*6c10*/  FFMA R41, R73.reuse, R114, R41 ;  /* 0x0000007249297223 */ /* 0x040fe20000000029 */
[----:B------:R-:W-:Y:S01]  /*6c20*/  ISETP.NE.AND P0, PT, R178, RZ, PT ;  /* 0x000000ffb200720c */ /* 0x000fe20003f05270 */
        /* <DEDUP_REMOVED lines=10> */
[C---:B------:R-:W-:Y:S01]  /*6cd0*/  FMUL R51, R70.reuse, R51 ;  /* 0x0000003346337220 */ /* 0x040fe20000400000 */
[--C-:B------:R-:W-:Y:S02]  /*6ce0*/  HADD2.F32 R123, -RZ, R124.reuse.H0_H0 ;  /* 0x2000007cff7b7230 */ /* 0x100fe40000004100 */
[C---:B------:R-:W-:Y:S01]  /*6cf0*/  FFMA R46, R73.reuse, R119, R46 ;  /* 0x00000077492e7223 */ /* 0x040fe2000000002e */
[----:B------:R-:W-:Y:S02]  /*6d00*/  HADD2.F32 R124, -RZ, R124.H1_H1 ;  /* 0x3000007cff7c7230 */ /* 0x000fe40000004100 */
[C---:B------:R-:W-:Y:S01]  /*6d10*/  FMUL R50, R70.reuse, R54 ;  /* 0x0000003646327220 */ /* 0x040fe20000400000 */
[C---:B------:R-:W-:Y:S01]  /*6d20*/  FFMA R51, R73.reuse, R120, R51 ;  /* 0x0000007849337223 */ /* 0x040fe20000000033 */
[C---:B------:R-:W-:Y:S01]  /*6d30*/  FMUL R55, R70.reuse, R55 ;  /* 0x0000003746377220 */ /* 0x040fe20000400000 */
[C---:B------:R-:W-:Y:S01]  /*6d40*/  FFMA R48, R73.reuse, R121, R48 ;  /* 0x0000007949307223 */ /* 0x040fe20000000030 */
[C---:B------:R-:W-:Y:S01]  /*6d50*/  FFMA R49, R73.reuse, R122, R49 ;  /* 0x0000007a49317223 */ /* 0x040fe20000000031 */
        /* <DEDUP_REMOVED lines=20> */
[----:B------:R-:W-:Y:S01]  /*6ea0*/  FFMA R63, R73, R132, R63 ;  /* 0x00000084493f7223 */ /* 0x000fe2000000003f */
[----:B------:R-:W-:Y:S01]  /*6eb0*/  FMUL R67, R70, R67 ;  /* 0x0000004346437220 */ /* 0x000fe20000400000 */
[----:B------:R-:W-:Y:S01]  /*6ec0*/  F2FP.SATFINITE.E4M3.F32.PACK_AB_MERGE_C R190, R47, R42, RZ ;  /* 0x0000002a2fbe723e */ /* 0x000fe200048070ff */
[----:B------:R-:W-:Y:S01]  /*6ed0*/  FFMA R60, R73, R133, R60 ;  /* 0x00000085493c7223 */ /* 0x000fe2000000003c */
[----:B------:R-:W-:Y:S01]  /*6ee0*/  F2FP.SATFINITE.E4M3.F32.PACK_AB_MERGE_C R191, R51, R46, RZ ;  /* 0x0000002e33bf723e */ /* 0x000fe200048070ff */
[C---:B------:R-:W-:Y:S01]  /*6ef0*/  FFMA R61, R73.reuse, R134, R61 ;  /* 0x00000086493d7223 */ /* 0x040fe2000000003d */
[C---:B------:R-:W-:Y:S01]  /*6f00*/  FFMA R62, R73.reuse, R135, R62 ;  /* 0x00000087493e7223 */ /* 0x040fe2000000003e */
[----:B------:R-:W-:Y:S01]  /*6f10*/  FFMA R67, R73, R136, R67 ;  /* 0x0000008849437223 */ /* 0x000fe20000000043 */
[----:B------:R-:W-:Y:S02]  /*6f20*/  F2FP.SATFINITE.E4M3.F32.PACK_AB_MERGE_C R190, R41, R40, R190 ;  /* 0x0000002829be723e */ /* 0x000fe400048070be */
[----:B------:R-:W-:Y:S02]  /*6f30*/  F2FP.SATFINITE.E4M3.F32.PACK_AB_MERGE_C R191, R45, R44, R191 ;  /* 0x0000002c2dbf723e */ /* 0x000fe400048070bf */
[----:B------:R-:W-:Y:S02]  /*6f40*/  F2FP.SATFINITE.E4M3.F32.PACK_AB_MERGE_C R196, R55, R50, RZ ;  /* 0x0000003237c4723e */ /* 0x000fe400048070ff */
[----:B------:R-:W-:Y:S01]  /*6f50*/  F2FP.SATFINITE.E4M3.F32.PACK_AB_MERGE_C R197, R59, R54, RZ ;  /* 0x000000363bc5723e */ /* 0x000fe200048070ff */
[----:B------:R1:W-:Y:S01]  /*6f60*/  STS.128 [R185+0x4020], R188 ;  /* 0x004020bcb9007388 */ /* 0x0003e20000000c00 */
[----:B------:R-:W-:Y:S02]  /*6f70*/  F2FP.SATFINITE.E4M3.F32.PACK_AB_MERGE_C R198, R63, R58, RZ ;  /* 0x0000003a3fc6723e */ /* 0x000fe400048070ff */
[----:B------:R-:W-:Y:S02]  /*6f80*/  F2FP.SATFINITE.E4M3.F32.PACK_AB_MERGE_C R199, R67, R62, RZ ;  /* 0x0000003e43c7723e */ /* 0x000fe400048070ff */
[----:B------:R-:W-:Y:S02]  /*6f90*/  F2FP.SATFINITE.E4M3.F32.PACK_AB_MERGE_C R196, R49, R48, R196 ;  /* 0x0000003031c4723e */ /* 0x000fe400048070c4 */
[----:B------:R-:W-:Y:S02]  /*6fa0*/  F2FP.SATFINITE.E4M3.F32.PACK_AB_MERGE_C R197, R53, R52, R197 ;  /* 0x0000003435c5723e */ /* 0x000fe400048070c5 */
[----:B------:R-:W-:Y:S02]  /*6fb0*/  F2FP.SATFINITE.E4M3.F32.PACK_AB_MERGE_C R198, R57, R56, R198 ;  /* 0x0000003839c6723e */ /* 0x000fe400048070c6 */
[----:B------:R-:W-:Y:S02]  /*6fc0*/  F2FP.SATFINITE.E4M3.F32.PACK_AB_MERGE_C R199, R61, R60, R199 ;  /* 0x0000003c3dc7723e */ /* 0x000fe400048070c7 */
[----:B------:R-:W-:Y:S02]  /*6fd0*/  LEA R193, R166, UR44, 0x3 ;  /* 0x0000002ca6c17c11 */ /* 0x000fe4000f8e18ff */
[----:B------:R-:W-:Y:S01]  /*6fe0*/  @P6 SHF.L.U32 R204, R165, 0x1f, RZ ;  /* 0x0000001fa5cc6819 */ /* 0x000fe200000006ff */
[----:B------:R1:W-:Y:S01]  /*6ff0*/  STS.128 [R184+0x4010], R196 ;  /* 0x004010c4b8007388 */ /* 0x0003e20000000c00 */
[----:B------:R-:W-:Y:S01]  /*7000*/  @!PT LDS RZ, [RZ] ;  /* 0x00000000fffff984 */ /* 0x000fe20000000800 */
[----:B------:R-:W-:Y:S01]  /*7010*/  @!PT LDS RZ, [RZ] ;  /* 0x00000000fffff984 */ /* 0x000fe20000000800 */
[----:B------:R-:W-:Y:S01]  /*7020*/  @!PT LDS RZ, [RZ] ;  /* 0x00000000fffff984 */ /* 0x000fe20000000800 */
[----:B------:R-:W-:Y:S01]  /*7030*/  @!PT LDS RZ, [RZ] ;  /* 0x00000000fffff984 */ /* 0x000fe20000000800 */
[----:B------:R2:W-:Y:S07]  /*7040*/  MEMBAR.ALL.CTA ;  /* 0x0000000000007992 */ /* 0x0005ee0000008000 */
[----:B--2---:R-:W2:Y:S02]  /*7050*/  FENCE.VIEW.ASYNC.S ;  /* 0x00000000000073c6 */ /* 0x004ea40000000000 */
[----:B--2---:R-:W-:Y:S06]  /*7060*/  BAR.SYNC.DEFER_BLOCKING 0x1, 0x80 ;  /* 0x0042000000007b1d */ /* 0x004fec0000010000 */
[----:B------:R-:W-:Y:S05]  /*7070*/  @P0 BRA `(.L_x_102) ;  /* 0x0000000000280947 */ /* 0x000fea0003800000 */
[----:B------:R-:W2:Y:S01]  /*7080*/  LDCU.64 UR6, c[0x0][0x348] ;  /* 0x00006900ff0677ac */ /* 0x000ea20008000a00 */
[----:B------:R-:W-:Y:S01]  /*7090*/  UIADD3 UR4, UPT, UPT, UR44, 0x4200, URZ ;  /* 0x000042002c047890 */ /* 0x000fe2000fffe0ff */
[----:B------:R-:W-:Y:S05]  /*70a0*/  UMOV UR51, UR36 ;  /* 0x0000002400337c82 */ /* 0x000fea0008000000 */
[----:B------:R-:W-:Y:S04]  /*70b0*/  MOV R177, UR4 ;  /* 0x0000000400b17c02 */ /* 0x000fe80008000f00 */
[----:B------:R-:W-:Y:S01]  /*70c0*/  R2UR UR48, R177 ;  /* 0x00000000b13072ca */ /* 0x000fe200000e0000 */
[----:B--2---:R-:W-:Y:S04]  /*70d0*/  UIADD3 UR4, UP0, UPT, UR6, 0x680, URZ ;  /* 0x0000068006047890 */ /* 0x004fe8000ff1e0ff */
[----:B------:R-:W-:Y:S09]  /*70e0*/  UIADD3.X UR5, UPT, UPT, URZ, UR7, URZ, UP0, !UPT ;  /* 0x00000007ff057290 */ /* 0x000ff200087fe4ff */
[----:B------:R2:W-:Y:S01]  /*70f0*/  UTMASTG.3D [UR48], [UR4] ;  /* 0x00000030040073b5 */ /* 0x0005e20008010000 */
[----:B------:R0:W-:Y:S01]  /*7100*/  UTMACMDFLUSH ;  /* 0x00000000000079b7 */ /* 0x0001e20000000000 */
[----:B--2---:R-:W-:Y:S04]  /*7110*/  DEPBAR.LE SB0, 0x1 ;  /* 0x000080400000791a */ /* 0x004fe80000000000 */
.L_x_102:
[----:B------:R-:W-:Y:S05]  /*7120*/  BSYNC.RECONVERGENT B0 ;  /* 0x0000000000007941 */ /* 0x000fea0003800200 */
.L_x_101:
[----:B------:R-:W-:Y:S06]  /*7130*/  BAR.SYNC.DEFER_BLOCKING 0x1, 0x80 ;  /* 0x0042000000007b1d */ /* 0x000fec0000010000 */
[----:B------:R-:W2:Y:S01]  /*7140*/  @P6 SYNCS.PHASECHK.TRANS64.TRYWAIT P0, [R193+URZ+0x30], R204 ;  /* 0x000030ccc10065a7 */ /* 0x000ea200080011ff */
[----:B------:R-:W-:Y:S01]  /*7150*/  BSSY B1, `(.L_x_103) ;  /* 0x0000023000017945 */ /* 0x000fe20003800000 */
[----:B--2---:R-:W-:Y:S03]  /*7160*/  @P6 SEL R187, RZ, 0x1, !P0 ;  /* 0x00000001ffbb6807 */ /* 0x004fe60004000000 */
[----:B------:R-:W-:Y:S05]  /*7170*/  @!P6 BRA `(.L_x_104) ;  /* 0x000000000080e947 */ /* 0x000fea0003800000 */
[----:B------:R-:W-:Y:S01]  /*7180*/  ISETP.NE.AND P1, PT, R192, RZ, PT ;  /* 0x000000ffc000720c */ /* 0x000fe20003f25270 */
[----:B------:R-:W-:Y:S01]  /*7190*/  BSSY B0, `(.L_x_105) ;  /* 0x000000a000007945 */ /* 0x000fe20003800000 */
[----:B------:R-:W-:Y:S11]  /*71a0*/  ISETP.NE.AND P0, PT, R187, RZ, PT ;  /* 0x000000ffbb00720c */ /* 0x000ff60003f05270 */
[----:B------:R-:W-:Y:S04]  /*71b0*/  @P1 IMAD R3, R166, 0x2000, R171 ;  /* 0x00002000a6031824 */ /* 0x000fe800078e02ab */
[C---:B------:R-:W-:Y:S01]  /*71c0*/  @P1 IMAD.IADD R5, R3.reuse, 0x1, R194 ;  /* 0x0000000103051824 */ /* 0x040fe200078e02c2 */
[----:B------:R-:W-:Y:S03]  /*71d0*/  @P1 IADD3 R202, PT, PT, R3, R202, RZ ;  /* 0x000000ca03ca1210 */ /* 0x000fe60007ffe0ff */
[----:B------:R-:W-:Y:S01]  /*71e0*/  @P1 IMAD.IADD R200, R200, 0x1, R5 ;  /* 0x00000001c8c81824 */ /* 0x000fe200078e0205 */
[----:B------:R-:W-:Y:S06]  /*71f0*/  @P0 BRA `(.L_x_106) ;  /* 0x00000000000c0947 */ /* 0x000fec0003800000 */
[----:B------:R-:W-:Y:S04]  /*7200*/  SHF.L.U32 R0, R165, 0x1f, RZ ;  /* 0x0000001fa5007819 */ /* 0x000fe800000006ff */
[----:B------:R-:W2:Y:S02]  /*7210*/  SYNCS.PHASECHK.TRANS64.TRYWAIT P0, [R193+URZ+0x30], R0 ;  /* 0x00003000c10075a7 */ /* 0x000ea400080011ff */
[----:B--2---:R-:W-:Y:S05]  /*7220*/  @!P0 BRA `(.L_x_107) ;  /* 0x0000001c00a88947 */ /* 0x004fea0003800000 */
.L_x_106:
[----:B------:R-:W-:Y:S05]  /*7230*/  BSYNC B0 ;  /* 0x0000000000007941 */ /* 0x000fea0003800000 */
.L_x_105:
[----:B------:R-:W-:Y:S01]  /*7240*/  ISETP.NE.AND P0, PT, R192, RZ, PT ;  /* 0x000000ffc000720c */ /* 0x000fe20003f05270 */
[----:B--2---:R-:W-:Y:S02]  /*7250*/  VIADD R193, R193, 0x40 ;  /* 0x00000040c1c17836 */ /* 0x004fe40000000000 */
[----:B------:R-:W-:Y:S02]  /*7260*/  IMAD.U32 R0, RZ, RZ, UR45 ;  /* 0x0000002dff007e24 */ /* 0x000fe4000f8e00ff */
[----:B------:R-:W-:Y:S03]  /*7270*/  VIADD R166, R166, 0x1 ;  /* 0x00000001a6a67836 */ /* 0x000fe60000000000 */
[----:B------:R-:W-:Y:S05]  /*7280*/  PRMT R0, R0, 0x654, R193 ;  /* 0x0000065400007816 */ /* 0x000fea00000000c1 */
[----:B------:R2:W3:Y:S04]  /*7290*/  @P0 LDS.128 R140, [R3] ;  /* 0x00000000038c0984 */ /* 0x0004e80000000c00 */
[----:B------:R2:W4:Y:S04]  /*72a0*/  @P0 LDS.128 R144, [R5+0x10] ;  /* 0x0000100005900984 */ /* 0x0005280000000c00 */
        /* <DEDUP_REMOVED lines=12> */
[----:B--234-:R-:W-:Y:S02]  /*7370*/  LOP3.LUT R165, R165, R0, RZ, 0x3c, !PT ;  /* 0x00000000a5a57212 */ /* 0x01cfe400078e3cff */
.L_x_104:
[----:B------:R-:W-:Y:S05]  /*7380*/  BSYNC B1 ;  /* 0x0000000000017941 */ /* 0x000fea0003800000 */
.L_x_103:
[----:B------:R-:W-:Y:S05]  /*7390*/  VIADD R0, R71, 0x40 ;  /* 0x0000004047007836 */ /* 0x000fea0000000000 */
[----:B------:R-:W-:Y:S04]  /*73a0*/  SHF.R.U32.HI R0, RZ, 0x15, R0 ;  /* 0x00000015ff007819 */ /* 0x000fe80000011600 */
[----:B------:R-:W-:Y:S11]  /*73b0*/  LOP3.LUT P0, RZ, R0, 0x3, R159, 0x48, !PT ;  /* 0x0000000300ff7812 */ /* 0x000ff6000780489f */
[----:B------:R-:W-:Y:S02]  /*73c0*/  @!UPT UIADD3 URZ, UPT, UPT, URZ, URZ, URZ ;  /* 0x000000fffffff290 */ /* 0x000fe4000fffe0ff */
        /* <DEDUP_REMOVED lines=8> */
[----:B------:R-:W5:Y:S01]  /*7450*/  LDCU.64 UR4, c[0x4][0x10] ;  /* 0x01000200ff0477ac */ /* 0x000f620008000a00 */
[----:B--2---:R-:W-:Y:S01]  /*7460*/  MOV R5, UR9 ;  /* 0x0000000900057c02 */ /* 0x004fe20008000f00 */
[----:B------:R-:W-:Y:S01]  /*7470*/  IMAD.U32 R4, RZ, RZ, UR8 ;  /* 0x00000008ff047e24 */ /* 0x000fe2000f8e00ff */
[----:B---3--:R-:W-:Y:S01]  /*7480*/  MOV R7, UR7 ;  /* 0x0000000700077c02 */ /* 0x008fe20008000f00 */
[----:B------:R-:W-:Y:S01]  /*7490*/  IMAD.U32 R6, RZ, RZ, UR6 ;  /* 0x00000006ff067e24 */ /* 0x000fe2000f8e00ff */
[----:B-----5:R-:W-:Y:S01]  /*74a0*/  MOV R11, UR5 ;  /* 0x00000005000b7c02 */ /* 0x020fe20008000f00 */
[----:B------:R-:W-:Y:S02]  /*74b0*/  IMAD.U32 R10, RZ, RZ, UR4 ;  /* 0x00000004ff0a7e24 */ /* 0x000fe4000f8e00ff */
[----:B------:R-:W-:Y:S07]  /*74c0*/  LEPC R20, `(.L_x_108) ;  /* 0x000000001014794e */ /* 0x000fee0000000000 */
[----:B-1--4-:R-:W-:Y:S05]  /*74d0*/  CALL.ABS.NOINC R2 ;  /* 0x0000000002007343 */ /* 0x012fea0003c00000 */
.L_x_108:
[----:B------:R-:W-:Y:S01]  /*74e0*/  ISETP.NE.AND P0, PT, R178, RZ, PT ;  /* 0x000000ffb200720c */ /* 0x000fe20003f05270 */
[----:B------:R-:W-:Y:S05]  /*74f0*/  WARPSYNC.ALL ;  /* 0x0000000000007948 */ /* 0x000fea0003800000 */
[----:B------:R-:W-:Y:S01]  /*7500*/  R2UR UR4, R71 ;  /* 0x00000000470472ca */ /* 0x000fe200000e0000 */
[----:B------:R-:W-:Y:S01]  /*7510*/  BSSY.RECONVERGENT B0, `(.L_x_109) ;  /* 0x000011e000007945 */ /* 0x000fe20003800200 */
[----:B------:R-:W-:Y:S02]  /*7520*/  F2FP.F16.E4M3.UNPACK_B R11, R141 ;  /* 0x0000008dff0b723e */ /* 0x000fe400020006ff */
[----:B------:R-:W-:Y:S02]  /*7530*/  F2FP.F16.E4M3.UNPACK_B R10, R142 ;  /* 0x0000008eff0a723e */ /* 0x000fe400020006ff */
[----:B------:R-:W-:Y:S01]  /*7540*/  F2FP.F16.E4M3.UNPACK_B R9, R143 ;  /* 0x0000008fff09723e */ /* 0x000fe200020006ff */
[--C-:B------:R-:W-:Y:S01]  /*7550*/  HADD2.F32 R74, -RZ, R11.reuse.H0_H0 ;  /* 0x2000000bff4a7230 */ /* 0x100fe20000004100 */
[----:B------:R-:W-:Y:S01]  /*7560*/  F2FP.F16.E4M3.UNPACK_B R8, R144 ;  /* 0x00000090ff08723e */ /* 0x000fe200020006ff */
[----:B------:R-:W-:Y:S01]  /*7570*/  HADD2.F32 R76, -RZ, R11.H1_H1 ;  /* 0x3000000bff4c7230 */ /* 0x000fe20000004100 */
[----:B------:R-:W-:Y:S01]  /*7580*/  F2FP.F16.E4M3.UNPACK_B R7, R145 ;  /* 0x00000091ff07723e */ /* 0x000fe200020006ff */
[--C-:B------:R-:W-:Y:S01]  /*7590*/  HADD2.F32 R77, -RZ, R10.reuse.H0_H0 ;  /* 0x2000000aff4d7230 */ /* 0x100fe20000004100 */
[----:B------:R-:W-:Y:S01]  /*75a0*/  F2FP.F16.E4M3.UNPACK_B R6, R146 ;  /* 0x00000092ff06723e */ /* 0x000fe200020006ff */
[----:B------:R-:W-:Y:S01]  /*75b0*/  HADD2.F32 R80, -RZ, R10.H1_H1 ;  /* 0x3000000aff507230 */ /* 0x000fe20000004100 */
[----:B------:R-:W-:Y:S01]  /*75c0*/  F2FP.F16.E4M3.UNPACK_B R5, R147 ;  /* 0x00000093ff05723e */ /* 0x000fe200020006ff */
[--C-:B------:R-:W-:Y:S01]  /*75d0*/  HADD2.F32 R81, -RZ, R9.reuse.H0_H0 ;  /* 0x20000009ff517230 */ /* 0x100fe20000004100 */
[----:B-1----:R-:W-:Y:S01]  /*75e0*/  F2FP.F16.E4M3.UNPACK_B R4, R148 ;  /* 0x00000094ff04723e */ /* 0x002fe200020006ff */
[----:B------:R-:W-:Y:S01]  /*75f0*/  HADD2.F32 R84, -RZ, R9.H1_H1 ;  /* 0x30000009ff547230 */ /* 0x000fe20000004100 */
[-C--:B------:R-:W-:Y:S01]  /*7600*/  F2FP.F16.E4M3.UNPACK_B R2, R140.reuse ;  /* 0x0000008cff02723e */ /* 0x080fe200020006ff */
[--C-:B------:R-:W-:Y:S01]  /*7610*/  HADD2.F32 R85, -RZ, R8.reuse.H0_H0 ;  /* 0x20000008ff557230 */ /* 0x100fe20000004100 */
[----:B------:R-:W-:Y:S01]  /*7620*/  F2FP.F16.E4M3.UNPACK_B R140, R140.H1 ;  /* 0x0000008cff8c723e */ /* 0x000fe200030006ff */
[----:B------:R-:W-:Y:S01]  /*7630*/  HADD2.F32 R87, -RZ, R8.H1_H1 ;  /* 0x30000008ff577230 */ /* 0x000fe20000004100 */
[----:B------:R-:W-:Y:S01]  /*7640*/  F2FP.F16.E4M3.UNPACK_B R141, R141.H1 ;  /* 0x0000008dff8d723e */ /* 0x000fe200030006ff */
[--C-:B------:R-:W-:Y:S01]  /*7650*/  HADD2.F32 R90, -RZ, R7.reuse.H0_H0 ;  /* 0x20000007ff5a7230 */ /* 0x100fe20000004100 */
[----:B------:R-:W-:Y:S01]  /*7660*/  F2FP.F16.E4M3.UNPACK_B R142, R142.H1 ;  /* 0x0000008eff8e723e */ /* 0x000fe200030006ff */
[----:B------:R-:W-:Y:S01]  /*7670*/  HADD2.F32 R91, -RZ, R7.H1_H1 ;  /* 0x30000007ff5b7230 */ /* 0x000fe20000004100 */
[----:B------:R-:W-:Y:S01]  /*7680*/  F2FP.F16.E4M3.UNPACK_B R143, R143.H1 ;  /* 0x0000008fff8f723e */ /* 0x000fe200030006ff */
[--C-:B------:R-:W-:Y:S01]  /*7690*/  HADD2.F32 R94, -RZ, R6.reuse.H0_H0 ;  /* 0x20000006ff5e7230 */ /* 0x100fe20000004100 */
[----:B------:R-:W-:Y:S01]  /*76a0*/  R2UR UR5, R186 ;  /* 0x00000000ba0572ca */ /* 0x000fe200000e0000 */
[----:B------:R-:W-:Y:S01]  /*76b0*/  HADD2.F32 R95, -RZ, R6.H1_H1 ;  /* 0x30000006ff5f7230 */ /* 0x000fe20000004100 */
        /* <DEDUP_REMOVED lines=9> */
[----:B------:R-:W1:Y:S01]  /*7750*/  LDTM.x64 R4, tmem[UR4+0x40] ;  /* 0x00004004000479ee */ /* 0x000e620008340000 */
[--C-:B------:R-:W-:Y:S01]  /*7760*/  HADD2.F32 R0, -RZ, R2.reuse.H0_H0 ;  /* 0x20000002ff007230 */ /* 0x100fe20000004100 */
[----:B------:R-:W-:Y:S01]  /*7770*/  NOP ;  /* 0x0000000000007918 */ /* 0x000fe20000000000 */
[----:B------:R-:W-:Y:S01]  /*7780*/  UIADD3 UR4, UPT, UPT, UR5, 0xa0, URZ ;  /* 0x000000a005047890 */ /* 0x000fe2000fffe0ff */
[----:B------:R-:W-:Y:S01]  /*7790*/  HADD2.F32 R2, -RZ, R2.H1_H1 ;  /* 0x30000002ff027230 */ /* 0x000fe20000004100 */
[----:B------:R-:W-:Y:S01]  /*77a0*/  F2FP.F16.E4M3.UNPACK_B R127, R154 ;  /* 0x0000009aff7f723e */ /* 0x000fe200020006ff */
[----:B------:R-:W-:Y:S01]  /*77b0*/  HADD2.F32 R78, -RZ, R141.H1_H1 ;  /* 0x3000008dff4e7230 */ /* 0x000fe20000004100 */
[----:B------:R-:W-:Y:S01]  /*77c0*/  UPRMT UR4, UR45, 0x654, UR4 ;  /* 0x000006542d047896 */ /* 0x000fe20008000004 */
[--C-:B------:R-:W-:Y:S01]  /*77d0*/  HADD2.F32 R106, -RZ, R107.reuse.H0_H0 ;  /* 0x2000006bff6a7230 */ /* 0x100fe20000004100 */
[----:B------:R-:W-:Y:S01]  /*77e0*/  F2FP.F16.E4M3.UNPACK_B R130, R155 ;  /* 0x0000009bff82723e */ /* 0x000fe200020006ff */
[----:B------:R-:W-:Y:S01]  /*77f0*/  HADD2.F32 R107, -RZ, R107.H1_H1 ;  /* 0x3000006bff6b7230 */ /* 0x000fe20000004100 */
[----:B------:R-:W-:Y:S01]  /*7800*/  F2FP.F16.E4M3.UNPACK_B R144, R144.H1 ;  /* 0x00000090ff90723e */ /* 0x000fe200030006ff */
[--C-:B------:R-:W-:Y:S01]  /*7810*/  HADD2.F32 R110, -RZ, R111.reuse.H0_H0 ;  /* 0x2000006fff6e7230 */ /* 0x100fe20000004100 */
[----:B------:R-:W-:Y:S01]  /*7820*/  F2FP.F16.E4M3.UNPACK_B R145, R145.H1 ;  /* 0x00000091ff91723e */ /* 0x000fe200030006ff */
[----:B------:R-:W-:Y:S01]  /*7830*/  HADD2.F32 R111, -RZ, R111.H1_H1 ;  /* 0x3000006fff6f7230 */ /* 0x000fe20000004100 */
[----:B------:R-:W-:Y:S01]  /*7840*/  F2FP.F16.E4M3.UNPACK_B R146, R146.H1 ;  /* 0x00000092ff92723e */ /* 0x000fe200030006ff */
[----:B-1----:R-:W-:Y:S01]  /*7850*/  SYNCS.ARRIVE.TRANS64.RED.A1T0 RZ, [UR4], RZ ;  /* 0x000000ffffff79a7 */ /* 0x002fe20008100404 */
[--C-:B------:R-:W-:Y:S01]  /*7860*/  HADD2.F32 R114, -RZ, R115.reuse.H0_H0 ;  /* 0x20000073ff727230 */ /* 0x100fe20000004100 */
[----:B------:R-:W-:Y:S01]  /*7870*/  F2FP.F16.E4M3.UNPACK_B R147, R147.H1 ;  /* 0x00000093ff93723e */ /* 0x000fe200030006ff */
[----:B------:R-:W-:Y:S01]  /*7880*/  HADD2.F32 R115, -RZ, R115.H1_H1 ;  /* 0x30000073ff737230 */ /* 0x000fe20000004100 */
[----:B------:R-:W-:Y:S01]  /*7890*/  F2FP.F16.E4M3.UNPACK_B R148, R148.H1 ;  /* 0x00000094ff94723e */ /* 0x000fe200030006ff */
[--C-:B------:R-:W-:Y:S01]  /*78a0*/  HADD2.F32 R118, -RZ, R119.reuse.H0_H0 ;  /* 0x20000077ff767230 */ /* 0x100fe20000004100 */
[----:B------:R-:W-:Y:S01]  /*78b0*/  F2FP.F16.E4M3.UNPACK_B R149, R149.H1 ;  /* 0x00000095ff95723e */ /* 0x000fe200030006ff */
[----:B------:R-:W-:Y:S02]  /*78c0*/  HADD2.F32 R119, -RZ, R119.H1_H1 ;  /* 0x30000077ff777230 */ /* 0x000fe40000004100 */
[C---:B------:R-:W-:Y:S01]  /*78d0*/  FMUL R4, R70.reuse, R4 ;  /* 0x0000000446047220 */ /* 0x040fe20000400000 */
[C---:B------:R-:W-:Y:S01]  /*78e0*/  FMUL R5, R70.reuse, R5 ;  /* 0x0000000546057220 */ /* 0x040fe20000400000 */
[--C-:B------:R-:W-:Y:S02]  /*78f0*/  HADD2.F32 R3, -RZ, R140.reuse.H0_H0 ;  /* 0x2000008cff037230 */ /* 0x100fe40000004100 */
        /* <DEDUP_REMOVED lines=9> */
[C---:B------:R-:W-:Y:S01]  /*7990*/  FMUL R2, R70.reuse, R21 ;  /* 0x0000001546027220 */ /* 0x040fe20000400000 */
[C---:B------:R-:W-:Y:S01]  /*79a0*/  FMUL R21, R70.reuse, R28 ;  /* 0x0000001c46157220 */ /* 0x040fe20000400000 */
[----:B------:R-:W-:Y:S02]  /*79b0*/  HADD2.F32 R122, -RZ, R123.H0_H0 ;  /* 0x2000007bff7a7230 */ /* 0x000fe40000004100 */
[C---:B------:R-:W-:Y:S01]  /*79c0*/  FMUL R6, R70.reuse, R6 ;  /* 0x0000000646067220 */ /* 0x040fe20000400000 */
[----:B------:R-:W-:Y:S02]  /*79d0*/  HADD2.F32 R72, -RZ, R140.H1_H1 ;  /* 0x3000008cff487230 */ /* 0x000fe40000004100 */
[C---:B------:R-:W-:Y:S01]  /*79e0*/  FMUL R7, R70.reuse, R7 ;  /* 0x0000000746077220 */ /* 0x040fe20000400000 */
[----:B------:R-:W-:Y:S02]  /*79f0*/  HADD2.F32 R75, -RZ, R141.H0_H0 ;  /* 0x2000008dff4b7230 */ /* 0x000fe40000004100 */
[C---:B------:R-:W-:Y:S01]  /*7a00*/  FFMA R6, R73.reuse, R3, R6 ;  /* 0x0000000349067223 */ /* 0x040fe20000000006 */
[----:B------:R-:W-:Y:S02]  /*7a10*/  HADD2.F32 R123, -RZ, R123.H1_H1 ;  /* 0x3000007bff7b7230 */ /* 0x000fe40000004100 */
[C---:B------:R-:W-:Y:S01]  /*7a20*/  FFMA R7, R73.reuse, R72, R7 ;  /* 0x0000004849077223 */ /* 0x040fe20000000007 */
[C---:B------:R-:W-:Y:S01]  /*7a30*/  FFMA R8, R73.reuse, R74, R8 ;  /* 0x0000004a49087223 */ /* 0x040fe20000000008 */
[----:B------:R-:W-:Y:S01]  /*7a40*/  FFMA R9, R73, R76, R9 ;  /* 0x0000004c49097223 */ /* 0x000fe20000000009 */
[--C-:B------:R-:W-:Y:S02]  /*7a50*/  HADD2.F32 R126, -RZ, R127.reuse.H0_H0 ;  /* 0x2000007fff7e7230 */ /* 0x100fe40000004100 */
[C---:B------:R-:W-:Y:S01]  /*7a60*/  FMUL R10, R70.reuse, R10 ;  /* 0x0000000a460a7220 */ /* 0x040fe20000400000 */
[----:B------:R-:W-:Y:S01]  /*7a70*/  F2FP.SATFINITE.E4M3.F32.PACK_AB_MERGE_C R76, R7, R6, RZ ;  /* 0x00000006074c723e */ /* 0x000fe200048070ff */
[C---:B------:R-:W-:Y:S01]  /*7a80*/  FMUL R7, R70.reuse, R24 ;  /* 0x0000001846077220 */ /* 0x040fe20000400000 */
[----:B------:R-:W-:Y:S02]  /*7a90*/  HADD2.F32 R127, -RZ, R127.H1_H1 ;  /* 0x3000007fff7f7230 */ /* 0x000fe40000004100 */
[C---:B------:R-:W-:Y:S01]  /*7aa0*/  FFMA R10, R73.reuse, R75, R10 ;  /* 0x0000004b490a7223 */ /* 0x040fe2000000000a */
[----:B------:R-:W-:Y:S02]  /*7ab0*/  HADD2.F32 R72, -RZ, R130.H0_H0 ;  /* 0x20000082ff487230 */ /* 0x000fe40000004100 */
[C---:B------:R-:W-:Y:S01]  /*7ac0*/  FMUL R11, R70.reuse, R11 ;  /* 0x0000000b460b7220 */ /* 0x040fe20000400000 */
[--C-:B------:R-:W-:Y:S02]  /*7ad0*/  HADD2.F32 R79, -RZ, R142.reuse.H0_H0 ;  /* 0x2000008eff4f7230 */ /* 0x100fe40000004100 */
[C---:B------:R-:W-:Y:S01]  /*7ae0*/  FMUL R14, R70.reuse, R14 ;  /* 0x0000000e460e7220 */ /* 0x040fe20000400000 */
[----:B------:R-:W-:Y:S02]  /*7af0*/  HADD2.F32 R82, -RZ, R142.H1_H1 ;  /* 0x3000008eff527230 */ /* 0x000fe40000004100 */
[C---:B------:R-:W-:Y:S01]  /*7b00*/  FFMA R11, R73.reuse, R78, R11 ;  /* 0x0000004e490b7223 */ /* 0x040fe2000000000b */
[C---:B------:R-:W-:Y:S01]  /*7b10*/  FFMA R12, R73.reuse, R77, R12 ;  /* 0x0000004d490c7223 */ /* 0x040fe2000000000c */
[C---:B------:R-:W-:Y:S01]  /*7b20*/  FFMA R13, R73.reuse, R80, R13 ;  /* 0x00000050490d7223 */ /* 0x040fe2000000000d */
[----:B------:R-:W-:Y:S01]  /*7b30*/  FFMA R14, R73, R79, R14 ;  /* 0x0000004f490e7223 */ /* 0x000fe2000000000e */
[----:B------:R-:W-:Y:S01]  /*7b40*/  HADD2.F32 R75, -RZ, R130.H1_H1 ;  /* 0x30000082ff4b7230 */ /* 0x000fe20000004100 */
[----:B------:R-:W-:Y:S01]  /*7b50*/  F2FP.SATFINITE.E4M3.F32.PACK_AB_MERGE_C R78, R11, R10, RZ ;  /* 0x0000000a0b4e723e */ /* 0x000fe200048070ff */
[C---:B------:R-:W-:Y:S01]  /*7b60*/  FMUL R10, R70.reuse, R25 ;  /* 0x00000019460a7220 */ /* 0x040fe20000400000 */
[C---:B------:R-:W-:Y:S01]  /*7b70*/  FMUL R25, R70.reuse, R32 ;  /* 0x0000002046197220 */ /* 0x040fe20000400000 */
        /* <DEDUP_REMOVED lines=8> */
[C---:B------:R-:W-:Y:S01]  /*7c00*/  FMUL R19, R70.reuse, R19 ;  /* 0x0000001346137220 */ /* 0x040fe20000400000 */
[--C-:B------:R-:W-:Y:S01]  /*7c10*/  HADD2.F32 R88, -RZ, R144.reuse.H0_H0 ;  /* 0x20000090ff587230 */ /* 0x100fe20000004100 */
[----:B------:R-:W-:Y:S01]  /*7c20*/  F2FP.SATFINITE.E4M3.F32.PACK_AB_MERGE_C R14, R15, R14, RZ ;  /* 0x0000000e0f0e723e */ /* 0x000fe200048070ff */
[----:B------:R-:W-:Y:S02]  /*7c30*/  HADD2.F32 R89, -RZ, R144.H1_H1 ;  /* 0x30000090ff597230 */ /* 0x000fe40000004100 */
[C---:B------:R-:W-:Y:S01]  /*7c40*/  FFMA R19, R73.reuse, R86, R19 ;  /* 0x0000005649137223 */ /* 0x040fe20000000013 */
[C---:B------:R-:W-:Y:S01]  /*7c50*/  FFMA R0, R73.reuse, R85, R0 ;  /* 0x0000005549007223 */ /* 0x040fe20000000000 */
[----:B------:R-:W-:Y:S01]  /*7c60*/  FFMA R2, R73, R87, R2 ;  /* 0x0000005749027223 */ /* 0x000fe20000000002 */
[C---:B------:R-:W-:Y:S01]  /*7c70*/  FMUL R3, R70.reuse, R22 ;  /* 0x0000001646037220 */ /* 0x040fe20000400000 */
[C---:B------:R-:W-:Y:S01]  /*7c80*/  FMUL R22, R70.reuse, R29 ;  /* 0x0000001d46167220 */ /* 0x040fe20000400000 */
[----:B------:R-:W-:Y:S01]  /*7c90*/  F2FP.SATFINITE.E4M3.F32.PACK_AB_MERGE_C R18, R19, R18, RZ ;  /* 0x000000121312723e */ /* 0x000fe200048070ff */
[C---:B------:R-:W-:Y:S01]  /*7ca0*/  FMUL R29, R70.reuse, R36 ;  /* 0x00000024461d7220 */ /* 0x040fe20000400000 */
        /* <DEDUP_REMOVED lines=8> */
[C---:B------:R-:W-:Y:S01]  /*7d30*/  FFMA R11, R73.reuse, R92, R11 ;  /* 0x0000005c490b7223 */ /* 0x040fe2000000000b */
[----:B------:R-:W-:Y:S01]  /*7d40*/  FMUL R26, R70, R33 ;  /* 0x00000021461a7220 */ /* 0x000fe20000400000 */
[----:B------:R-:W-:Y:S01]  /*7d50*/  F2FP.SATFINITE.E4M3.F32.PACK_AB_MERGE_C R3, R6, R3, RZ ;  /* 0x000000030603723e */ /* 0x000fe200048070ff */
        /* <DEDUP_REMOVED lines=9> */
[C---:B------:R-:W-:Y:S01]  /*7df0*/  FMUL R30, R70.reuse, R37 ;  /* 0x00000025461e7220 */ /* 0x040fe20000400000 */
[C---:B------:R-:W-:Y:S01]  /*7e00*/  FMUL R37, R70.reuse, R44 ;  /* 0x0000002c46257220 */ /* 0x040fe20000400000 */
[C---:B------:R-:W-:Y:S01]  /*7e10*/  FMUL R24, R70.reuse, R31 ;  /* 0x0000001f46187220 */ /* 0x040fe20000400000 */
[----:B------:R-:W-:Y:S01]  /*7e20*/  F2FP.F16.E4M3.UNPACK_B R150, R150.H1 ;  /* 0x00000096ff96723e */ /* 0x000fe200030006ff */
[--C-:B------:R-:W-:Y:S02]  /*7e30*/  HADD2.F32 R100, -RZ, R147.reuse.H0_H0 ;  /* 0x20000093ff647230 */ /* 0x100fe40000004100 */
[----:B------:R-:W-:Y:S01]  /*7e40*/  FMUL R27, R70, R34 ;  /* 0x00000022461b7220 */ /* 0x000fe20000400000 */
[----:B------:R-:W-:Y:S02]  /*7e50*/  HADD2.F32 R101, -RZ, R147.H1_H1 ;  /* 0x30000093ff657230 */ /* 0x000fe40000004100 */
[C---:B------:R-:W-:Y:S01]  /*7e60*/  FFMA R24, R73.reuse, R97, R24 ;  /* 0x0000006149187223 */ /* 0x040fe20000000018 */
[----:B------:R-:W-:Y:S01]  /*7e70*/  F2FP.F16.E4M3.UNPACK_B R151, R151.H1 ;  /* 0x00000097ff97723e */ /* 0x000fe200030006ff */
[C---:B------:R-:W-:Y:S01]  /*7e80*/  FFMA R25, R73.reuse, R98, R25 ;  /* 0x0000006249197223 */ /* 0x040fe20000000019 */
[C---:B------:R-:W-:Y:S01]  /*7e90*/  FFMA R26, R73.reuse, R99, R26 ;  /* 0x00000063491a7223 */ /* 0x040fe2000000001a */
[----:B------:R-:W-:Y:S01]  /*7ea0*/  F2FP.F16.E4M3.UNPACK_B R152, R152.H1 ;  /* 0x00000098ff98723e */ /* 0x000fe200030006ff */
[C---:B------:R-:W-:Y:S01]  /*7eb0*/  FFMA R27, R73.reuse, R100, R27 ;  /* 0x00000064491b7223 */ /* 0x040fe2000000001b */
[----:B------:R-:W-:Y:S01]  /*7ec0*/  F2FP.SATFINITE.E4M3.F32.PACK_AB_MERGE_C R6, R24, R23, RZ ;  /* 0x000000171806723e */ /* 0x000fe200048070ff */
[C---:B------:R-:W-:Y:S01]  /*7ed0*/  FMUL R34, R70.reuse, R41 ;  /* 0x0000002946227220 */ /* 0x040fe20000400000 */
[C---:B------:R-:W-:Y:S01]  /*7ee0*/  FMUL R41, R70.reuse, R48 ;  /* 0x0000003046297220 */ /* 0x040fe20000400000 */
[----:B------:R-:W-:Y:S01]  /*7ef0*/  FMUL R28, R70, R35 ;  /* 0x00000023461c7220 */ /* 0x000fe20000400000 */
[----:B------:R-:W-:Y:S01]  /*7f00*/  F2FP.F16.E4M3.UNPACK_B R153, R153.H1 ;  /* 0x00000099ff99723e */ /* 0x000fe200030006ff */
[--C-:B------:R-:W-:Y:S01]  /*7f10*/  HADD2.F32 R104, -RZ, R148.reuse.H0_H0 ;  /* 0x20000094ff687230 */ /* 0x100fe20000004100 */
[----:B------:R-:W-:Y:S01]  /*7f20*/  F2FP.SATFINITE.E4M3.F32.PACK_AB_MERGE_C R6, R22, R21, R6 ;  /* 0x000000151606723e */ /* 0x000fe20004807006 */
[C---:B------:R-:W-:Y:S01]  /*7f30*/  FFMA R28, R73.reuse, R101, R28 ;  /* 0x00000065491c7223 */ /* 0x040fe2000000001c */
[C---:B------:R-:W-:Y:S01]  /*7f40*/  FFMA R29, R73.reuse, R102, R29 ;  /* 0x00000066491d7223 */ /* 0x040fe2000000001d */
[C---:B------:R-:W-:Y:S01]  /*7f50*/  FFMA R30, R73.reuse, R103, R30 ;  /* 0x00000067491e7223 */ /* 0x040fe2000000001e */
[----:B------:R-:W-:Y:S02]  /*7f60*/  HADD2.F32 R105, -RZ, R148.H1_H1 ;  /* 0x30000094ff697230 */ /* 0x000fe40000004100 */
[C---:B------:R-:W-:Y:S01]  /*7f70*/  FMUL R31, R70.reuse, R38 ;  /* 0x00000026461f7220 */ /* 0x040fe20000400000 */
[----:B------:R-:W-:Y:S01]  /*7f80*/  F2FP.F16.E4M3.UNPACK_B R154, R154.H1 ;  /* 0x0000009aff9a723e */ /* 0x000fe200030006ff */
[C---:B------:R-:W-:Y:S01]  /*7f90*/  FMUL R38, R70.reuse, R45 ;  /* 0x0000002d46267220 */ /* 0x040fe20000400000 */
[C---:B------:R-:W-:Y:S01]  /*7fa0*/  FMUL R45, R70.reuse, R52 ;  /* 0x00000034462d7220 */ /* 0x040fe20000400000 */
[----:B------:R-:W-:Y:S01]  /*7fb0*/  F2FP.F16.E4M3.UNPACK_B R155, R155.H1 ;  /* 0x0000009bff9b723e */ /* 0x000fe200030006ff */
[----:B------:R-:W-:Y:S01]  /*7fc0*/  FFMA R31, R73, R104, R31 ;  /* 0x00000068491f7223 */ /* 0x000fe2000000001f */
[----:B------:R-:W-:Y:S01]  /*7fd0*/  FMUL R52, R70, R59 ;  /* 0x0000003b46347220 */ /* 0x000fe20000400000 */
[----:B------:R-:W-:Y:S01]  /*7fe0*/  IADD3 R68, PT, PT, R68, 0x1, RZ ;  /* 0x0000000144447810 */ /* 0x000fe20007ffe0ff */
[C---:B------:R-:W-:Y:S01]  /*7ff0*/  FMUL R59, R70.reuse, R66 ;  /* 0x00000042463b7220 */ /* 0x040fe20000400000 */
[----:B------:R-:W-:Y:S01]  /*8000*/  F2FP.SATFINITE.E4M3.F32.PACK_AB_MERGE_C R66, R13, R12, R14 ;  /* 0x0000000c0d42723e */ /* 0x000fe2000480700e */
[C---:B------:R-:W-:Y:S01]  /*8010*/  FMUL R32, R70.reuse, R39 ;  /* 0x0000002746207220 */ /* 0x040fe20000400000 */
[--C-:B------:R-:W-:Y:S02]  /*8020*/  HADD2.F32 R108, -RZ, R149.reuse.H0_H0 ;  /* 0x20000095ff6c7230 */ /* 0x100fe40000004100 */
[C---:B------:R-:W-:Y:S01]  /*8030*/  FMUL R35, R70.reuse, R42 ;  /* 0x0000002a46237220 */ /* 0x040fe20000400000 */
[----:B------:R-:W-:Y:S02]  /*8040*/  HADD2.F32 R109, -RZ, R149.H1_H1 ;  /* 0x30000095ff6d7230 */ /* 0x000fe40000004100 */
[C---:B------:R-:W-:Y:S01]  /*8050*/  FFMA R32, R73.reuse, R105, R32 ;  /* 0x0000006949207223 */ /* 0x040fe20000000020 */
[----:B------:R-:W-:Y:S01]  /*8060*/  FMUL R36, R70, R43 ;  /* 0x0000002b46247220 */ /* 0x000fe20000400000 */
[C---:B------:R-:W-:Y:S01]  /*8070*/  FFMA R33, R73.reuse, R106, R33 ;  /* 0x0000006a49217223 */ /* 0x040fe20000000021 */
[C---:B------:R-:W-:Y:S01]  /*8080*/  FFMA R34, R73.reuse, R107, R34 ;  /* 0x0000006b49227223 */ /* 0x040fe20000000022 */
[--C-:B------:R-:W-:Y:S01]  /*8090*/  HADD2.F32 R112, -RZ, R150.reuse.H0_H0 ;  /* 0x20000096ff707230 */ /* 0x100fe20000004100 */
[----:B------:R-:W-:Y:S01]  /*80a0*/  F2FP.SATFINITE.E4M3.F32.PACK_AB_MERGE_C R32, R32, R31, RZ ;  /* 0x0000001f2020723e */ /* 0x000fe200048070ff */
[C---:B------:R-:W-:Y:S01]  /*80b0*/  FFMA R35, R73.reuse, R108, R35 ;  /* 0x0000006c49237223 */ /* 0x040fe20000000023 */
[----:B------:R-:W-:Y:S02]  /*80c0*/  HADD2.F32 R113, -RZ, R150.H1_H1 ;  /* 0x30000096ff717230 */ /* 0x000fe40000004100 */
[----:B------:R-:W-:Y:S01]  /*80d0*/  FMUL R39, R70, R46 ;  /* 0x0000002e46277220 */ /* 0x000fe20000400000 */
[----:B------:R-:W-:Y:S01]  /*80e0*/  F2FP.SATFINITE.E4M3.F32.PACK_AB_MERGE_C R32, R30, R29, R32 ;  /* 0x0000001d1e20723e */ /* 0x000fe20004807020 */
[C---:B------:R-:W-:Y:S01]  /*80f0*/  FFMA R36, R73.reuse, R109, R36 ;  /* 0x0000006d49247223 */ /* 0x040fe20000000024 */
[C---:B------:R-:W-:Y:S01]  /*8100*/  FMUL R40, R70.reuse, R47 ;  /* 0x0000002f46287220 */ /* 0x040fe20000400000 */
        /* <DEDUP_REMOVED lines=10> */
[C---:B------:R-:W-:Y:S01]  /*81b0*/  FMUL R50, R70.reuse, R57 ;  /* 0x0000003946327220 */ /* 0x040fe20000400000 */
[C---:B------:R-:W-:Y:S01]  /*81c0*/  FMUL R57, R70.reuse, R64 ;  /* 0x0000004046397220 */ /* 0x040fe20000400000 */
[----:B------:R-:W-:Y:S01]  /*81d0*/  FFMA R42, R73, R115, R42 ;  /* 0x00000073492a7223 */ /* 0x000fe2000000002a */
[C---:B------:R-:W-:Y:S01]  /*81e0*/  FMUL R46, R70.reuse, R53 ;  /* 0x00000035462e7220 */ /* 0x040fe20000400000 */
[--C-:B------:R-:W-:Y:S01]  /*81f0*/  HADD2.F32 R120, -RZ, R152.reuse.H0_H0 ;  /* 0x20000098ff787230 */ /* 0x100fe20000004100 */
[----:B------:R-:W-:Y:S01]  /*8200*/  F2FP.SATFINITE.E4M3.F32.PACK_AB_MERGE_C R64, R5, R4, R76 ;  /* 0x000000040540723e */ /* 0x000fe2000480704c */
[C---:B------:R-:W-:Y:S01]  /*8210*/  FMUL R51, R70.reuse, R58 ;  /* 0x0000003a46337220 */ /* 0x040fe20000400000 */
[C---:B------:R-:W-:Y:S01]  /*8220*/  FMUL R53, R70.reuse, R60 ;  /* 0x0000003c46357220 */ /* 0x040fe20000400000 */
[C---:B------:R-:W-:Y:S01]  /*8230*/  FFMA R43, R73.reuse, R116, R43 ;  /* 0x00000074492b7223 */ /* 0x040fe2000000002b */
[----:B------:R-:W-:Y:S02]  /*8240*/  HADD2.F32 R121, -RZ, R152.H1_H1 ;  /* 0x30000098ff797230 */ /* 0x000fe40000004100 */
[C---:B------:R-:W-:Y:S01]  /*8250*/  FMUL R47, R70.reuse, R54 ;  /* 0x00000036462f7220 */ /* 0x040fe20000400000 */
[C---:B------:R-:W-:Y:S01]  /*8260*/  FMUL R58, R70.reuse, R65 ;  /* 0x00000041463a7220 */ /* 0x040fe20000400000 */
[----:B------:R-:W-:Y:S01]  /*8270*/  FMUL R60, R70, R67 ;  /* 0x00000043463c7220 */ /* 0x000fe20000400000 */
[----:B------:R-:W-:Y:S01]  /*8280*/  F2FP.SATFINITE.E4M3.F32.PACK_AB_MERGE_C R5, R20, R11, RZ ;  /* 0x0000000b1405723e */ /* 0x000fe200048070ff */
[----:B------:R-:W-:Y:S01]  /*8290*/  FFMA R44, R73, R117, R44 ;  /* 0x00000075492c7223 */ /* 0x000fe2000000002c */
[C---:B------:R-:W-:Y:S01]  /*82a0*/  FMUL R48, R70.reuse, R55 ;  /* 0x0000003746307220 */ /* 0x040fe20000400000 */
[----:B------:R-:W-:Y:S01]  /*82b0*/  F2FP.SATFINITE.E4M3.F32.PACK_AB_MERGE_C R65, R9, R8, R78 ;  /* 0x000000080941723e */ /* 0x000fe2000480704e */
[----:B------:R-:W-:Y:S01]  /*82c0*/  FFMA R45, R73, R118, R45 ;  /* 0x00000076492d7223 */ /* 0x000fe2000000002d */
[----:B------:R-:W-:Y:S01]  /*82d0*/  F2FP.SATFINITE.E4M3.F32.PACK_AB_MERGE_C R67, R17, R16, R18 ;  /* 0x000000101143723e */ /* 0x000fe20004807012 */
[----:B------:R-:W-:Y:S01]  /*82e0*/  FMUL R49, R70, R56 ;  /* 0x0000003846317220 */ /* 0x000fe20000400000 */
[C---:B------:R-:W-:Y:S01]  /*82f0*/  FFMA R46, R73.reuse, R119, R46 ;  /* 0x00000077492e7223 */ /* 0x040fe2000000002e */
[--C-:B------:R-:W-:Y:S02]  /*8300*/  HADD2.F32 R124, -RZ, R153.reuse.H0_H0 ;  /* 0x20000099ff7c7230 */ /* 0x100fe40000004100 */
[C---:B------:R-:W-:Y:S01]  /*8310*/  FFMA R47, R73.reuse, R120, R47 ;  /* 0x00000078492f7223 */ /* 0x040fe2000000002f */
[----:B------:R1:W-:Y:S01]  /*8320*/  STS.128 [R137+UR44+0x6200], R64 ;  /* 0x0062004089007988 */ /* 0x0003e20008000c2c */
[----:B------:R-:W-:Y:S01]  /*8330*/  HADD2.F32 R125, -RZ, R153.H1_H1 ;  /* 0x30000099ff7d7230 */ /* 0x000fe20000004100 */
[----:B------:R-:W-:Y:S01]  /*8340*/  F2FP.SATFINITE.E4M3.F32.PACK_AB_MERGE_C R5, R10, R7, R5 ;  /* 0x000000070a05723e */ /* 0x000fe20004807005 */
[C---:B------:R-:W-:Y:S01]  /*8350*/  FFMA R48, R73.reuse, R121, R48 ;  /* 0x0000007949307223 */ /* 0x040fe20000000030 */
[----:B------:R-:W-:Y:S01]  /*8360*/  F2FP.SATFINITE.E4M3.F32.PACK_AB_MERGE_C R7, R28, R27, RZ ;  /* 0x0000001b1c07723e */ /* 0x000fe200048070ff */
        /* <DEDUP_REMOVED lines=8> */
[----:B------:R-:W-:Y:S01]  /*83f0*/  FMUL R56, R70, R63 ;  /* 0x0000003f46387220 */ /* 0x000fe20000400000 */
[----:B------:R-:W-:Y:S01]  /*8400*/  F2FP.SATFINITE.E4M3.F32.PACK_AB_MERGE_C R4, R2, R0, R3 ;  /* 0x000000000204723e */ /* 0x000fe20004807003 */
[C---:B------:R-:W-:Y:S01]  /*8410*/  FFMA R53, R73.reuse, R126, R53 ;  /* 0x0000007e49357223 */ /* 0x040fe20000000035 */
[----:B------:R-:W-:Y:S01]  /*8420*/  F2FP.SATFINITE.E4M3.F32.PACK_AB_MERGE_C R7, R26, R25, R7 ;  /* 0x000000191a07723e */ /* 0x000fe20004807007 */
[C---:B------:R-:W-:Y:S01]  /*8430*/  FFMA R54, R73.reuse, R127, R54 ;  /* 0x0000007f49367223 */ /* 0x040fe20000000036 */
[--C-:B------:R-:W-:Y:S02]  /*8440*/  HADD2.F32 R74, -RZ, R155.reuse.H0_H0 ;  /* 0x2000009bff4a7230 */ /* 0x100fe40000004100 */
[C---:B------:R-:W-:Y:S01]  /*8450*/  FFMA R55, R73.reuse, R128, R55 ;  /* 0x0000008049377223 */ /* 0x040fe20000000037 */
[----:B------:R-:W-:Y:S01]  /*8460*/  HADD2.F32 R131, -RZ, R155.H1_H1 ;  /* 0x3000009bff837230 */ /* 0x000fe20000004100 */
[----:B------:R1:W-:Y:S01]  /*8470*/  STS.128 [R179+0x6010], R4 ;  /* 0x00601004b3007388 */ /* 0x0003e20000000c00 */
[----:B------:R-:W-:Y:S01]  /*8480*/  F2FP.SATFINITE.E4M3.F32.PACK_AB_MERGE_C R35, R36, R35, RZ ;  /* 0x000000232423723e */ /* 0x000fe200048070ff */
[C---:B------:R-:W-:Y:S01]  /*8490*/  FFMA R56, R73.reuse, R129, R56 ;  /* 0x0000008149387223 */ /* 0x040fe20000000038 */
[----:B------:R-:W-:Y:S01]  /*84a0*/  F2FP.SATFINITE.E4M3.F32.PACK_AB_MERGE_C R39, R40, R39, RZ ;  /* 0x000000272827723e */ /* 0x000fe200048070ff */
[C---:B------:R-:W-:Y:S01]  /*84b0*/  FFMA R57, R73.reuse, R72, R57 ;  /* 0x0000004849397223 */ /* 0x040fe20000000039 */
[----:B------:R-:W-:Y:S01]  /*84c0*/  F2FP.SATFINITE.E4M3.F32.PACK_AB_MERGE_C R43, R44, R43, RZ ;  /* 0x0000002b2c2b723e */ /* 0x000fe200048070ff */
[C---:B------:R-:W-:Y:S01]  /*84d0*/  FFMA R58, R73.reuse, R75, R58 ;  /* 0x0000004b493a7223 */ /* 0x040fe2000000003a */
[C---:B------:R-:W-:Y:S01]  /*84e0*/  FFMA R59, R73.reuse, R74, R59 ;  /* 0x0000004a493b7223 */ /* 0x040fe2000000003b */
[----:B------:R-:W-:Y:S01]  /*84f0*/  F2FP.SATFINITE.E4M3.F32.PACK_AB_MERGE_C R33, R34, R33, R35 ;  /* 0x000000212221723e */ /* 0x000fe20004807023 */
        /* <DEDUP_REMOVED lines=11> */
[----:B------:R-:W-:Y:S05]  /*85b0*/  F2FP.SATFINITE.E4M3.F32.PACK_AB_MERGE_C R51, R58, R57, R59 ;  /* 0x000000393a33723e */ /* 0x000fea000480703b */
        /* <DEDUP_REMOVED lines=10> */
[----:B------:R-:W-:Y:S02]  /*8660*/  UIADD3 UR9, UPT, UPT, UR49, 0x40, URZ ;  /* 0x0000004031097890 */ /* 0x000fe4000fffe0ff */
[----:B------:R-:W-:Y:S01]  /*8670*/  UIADD3 UR8, UPT, UPT, UR44, 0x6200, URZ ;  /* 0x000062002c087890 */ /* 0x000fe2000fffe0ff */
[----:B------:R-:W-:Y:S01]  /*8680*/  UMOV UR10, UR50 ;  /* 0x00000032000a7c82 */ /* 0x000fe20008000000 */
[----:B------:R-:W-:Y:S01]  /*8690*/  UMOV UR11, UR36 ;  /* 0x00000024000b7c82 */ /* 0x000fe20008000000 */
[----:B--2---:R-:W-:Y:S04]  /*86a0*/  UIADD3 UR4, UP0, UPT, UR6, 0x680, URZ ;  /* 0x0000068006047890 */ /* 0x004fe8000ff1e0ff */
[----:B------:R-:W-:Y:S09]  /*86b0*/  UIADD3.X UR5, UPT, UPT, URZ, UR7, URZ, UP0, !UPT ;  /* 0x00000007ff057290 */ /* 0x000ff200087fe4ff */
[----:B------:R2:W-:Y:S01]  /*86c0*/  UTMASTG.3D [UR8], [UR4] ;  /* 0x00000008040073b5 */ /* 0x0005e20008010000 */
[----:B------:R0:W-:Y:S01]  /*86d0*/  UTMACMDFLUSH ;  /* 0x00000000000079b7 */ /* 0x0001e20000000000 */
[----:B--2---:R-:W-:Y:S04]  /*86e0*/  DEPBAR.LE SB0, 0x1 ;  /* 0x000080400000791a */ /* 0x004fe80000000000 */
.L_x_110:
[----:B------:R-:W-:Y:S05]  /*86f0*/  BSYNC.RECONVERGENT B0 ;  /* 0x0000000000007941 */ /* 0x000fea0003800200 */
.L_x_109:
[----:B------:R-:W-:Y:S01]  /*8700*/  R2UR UR4, R160 ;  /* 0x00000000a00472ca */ /* 0x000fe200000e0000 */
[----:B------:R-:W-:Y:S01]  /*8710*/  BAR.SYNC.DEFER_BLOCKING 0x1, 0x80 ;  /* 0x0042000000007b1d */ /* 0x000fe20000010000 */
[----:B------:R-:W-:Y:S01]  /*8720*/  ISETP.NE.AND P0, PT, R162, 0x2, PT ;  /* 0x00000002a200780c */ /* 0x000fe20003f05270 */
[----:B------:R-:W-:Y:S01]  /*8730*/  UISETP.NE.AND UP0, UPT, UR46, URZ, UPT ;  /* 0x000000ff2e00728c */ /* 0x000fe2000bf05270 */
[----:B------:R-:W-:Y:S01]  /*8740*/  ISETP.NE.AND P1, PT, R68, 0x4, PT ;  /* 0x000000044400780c */ /* 0x000fe20003f25270 */
[----:B------:R-:W-:Y:S01]  /*8750*/  UIADD3 UR20, UPT, UPT, UR37, UR63, URZ ;  /* 0x0000003f25147290 */ /* 0x000fe2000fffe0ff */
[----:B------:R-:W-:Y:S02]  /*8760*/  SEL R0, RZ, 0x1, P0 ;  /* 0x00000001ff007807 */ /* 0x000fe40000000000 */
[----:B------:R-:W-:Y:S02]  /*8770*/  SEL R3, RZ, 0x1, P1 ;  /* 0x00000001ff037807 */ /* 0x000fe40000800000 */
[----:B------:R-:W-:Y:S02]  /*8780*/  LOP3.LUT R167, R167, R0, RZ, 0x3c, !PT ;  /* 0x00000000a7a77212 */ /* 0x000fe400078e3cff */
[----:B------:R-:W-:Y:S01]  /*8790*/  LOP3.LUT R168, R168, R3, RZ, 0x3c, !PT ;  /* 0x00000003a8a87212 */ /* 0x000fe200078e3cff */
[----:B------:R-:W-:Y:S01]  /*87a0*/  UIADD3 UR16, UPT, UPT, UR38, UR4, URZ ;  /* 0x0000000426107290 */ /* 0x000fe2000fffe0ff */
[----:B------:R-:W-:Y:S02]  /*87b0*/  SEL R162, R162, RZ, P0 ;  /* 0x000000ffa2a27207 */ /* 0x000fe40000000000 */
[----:B------:R-:W-:Y:S01]  /*87c0*/  SEL R68, R68, RZ, P1 ;  /* 0x000000ff44447207 */ /* 0x000fe20000800000 */
[----:B------:R-:W-:Y:S01]  /*87d0*/  UMOV UR36, UR59 ;  /* 0x0000003b00247c82 */ /* 0x000fe20008000000 */
[----:B------:R-:W-:Y:S07]  /*87e0*/  BRA.U UP0, `(.L_x_111) ;  /* 0xffffffc5005c7547 */ /* 0x000fee000b83ffff */
[----:B------:R-:W-:Y:S05]  /*87f0*/  EXIT ;  /* 0x000000000000794d */ /* 0x000fea0003800000 */
.L_x_24:
[----:B--2---:R2:W3:Y:S02]  /*8800*/  SYNCS.PHASECHK.TRANS64.TRYWAIT P0, [R3+URZ+0xd0], R2 ;  /* 0x0000d002030075a7 */ /* 0x0044e400080011ff */
[----:B---3--:R-:W-:Y:S05]  /*8810*/  @!P0 NANOSLEEP.SYNCS 0x989680 ;  /* 0x009896800000895d */ /* 0x008fea0003900000 */
[----:B------:R-:W3:Y:S02]  /*8820*/  @!P0 SYNCS.PHASECHK.TRANS64 P0, [R3+URZ+0xd0], R2 ;  /* 0x0000d002030085a7 */ /* 0x000ee400080010ff */
[----:B---3--:R-:W-:Y:S05]  /*8830*/  @!P0 BRA `(.L_x_24) ;  /* 0xfffffffc00f08947 */ /* 0x008fea000383ffff */
[----:B------:R-:W-:Y:S05]  /*8840*/  BRA `(.L_x_112) ;  /* 0xffffff9000007947 */ /* 0x000fea000383ffff */
.L_x_27:
[----:B-1----:R-:W-:-:S07]  /*8850*/  MOV R0, UR33 ;  /* 0x0000002100007c02 */ /* 0x002fce0008000f00 */
.L_x_113:
[----:B-1----:R1:W2:Y:S02]  /*8860*/  SYNCS.PHASECHK.TRANS64.TRYWAIT P0, [R0+URZ+0x18], R3 ;  /* 0x00001803000075a7 */ /* 0x0022a400080011ff */
[----:B--2---:R-:W-:Y:S05]  /*8870*/  @!P0 NANOSLEEP.SYNCS 0x989680 ;  /* 0x009896800000895d */ /* 0x004fea0003900000 */
[----:B------:R-:W2:Y:S02]  /*8880*/  @!P0 SYNCS.PHASECHK.TRANS64 P0, [R0+URZ+0x18], R3 ;  /* 0x00001803000085a7 */ /* 0x000ea400080010ff */
[----:B--2---:R-:W-:Y:S05]  /*8890*/  @!P0 BRA `(.L_x_113) ;  /* 0xfffffffc00f08947 */ /* 0x004fea000383ffff */
[----:B------:R-:W-:Y:S05]  /*88a0*/  BRA `(.L_x_26) ;  /* 0xffffff9000487947 */ /* 0x000fea000383ffff */
.L_x_34:
[----:B-1----:R-:W-:-:S07]  /*88b0*/  MOV R0, UR17 ;  /* 0x0000001100007c02 */ /* 0x002fce0008000f00 */
.L_x_114:
[----:B-1----:R1:W2:Y:S02]  /*88c0*/  SYNCS.PHASECHK.TRANS64.TRYWAIT P0, [R0+URZ+0x18], R3 ;  /* 0x00001803000075a7 */ /* 0x0022a400080011ff */
[----:B--2---:R-:W-:Y:S05]  /*88d0*/  @!P0 NANOSLEEP.SYNCS 0x989680 ;  /* 0x009896800000895d */ /* 0x004fea0003900000 */
[----:B------:R-:W2:Y:S02]  /*88e0*/  @!P0 SYNCS.PHASECHK.TRANS64 P0, [R0+URZ+0x18], R3 ;  /* 0x00001803000085a7 */ /* 0x000ea400080010ff */
[----:B--2---:R-:W-:Y:S05]  /*88f0*/  @!P0 BRA `(.L_x_114) ;  /* 0xfffffffc00f08947 */ /* 0x004fea000383ffff */
[----:B------:R-:W-:Y:S05]  /*8900*/  BRA `(.L_x_33) ;  /* 0xffffff9400047947 */ /* 0x000fea000383ffff */
.L_x_39:
[----:B-1----:R1:W2:Y:S02]  /*8910*/  SYNCS.PHASECHK.TRANS64.TRYWAIT P0, [R3+URZ+0x60], R0 ;  /* 0x00006000030075a7 */ /* 0x0022a400080011ff */
[----:B--2---:R-:W-:Y:S05]  /*8920*/  @!P0 NANOSLEEP.SYNCS 0x989680 ;  /* 0x009896800000895d */ /* 0x004fea0003900000 */
[----:B------:R-:W2:Y:S02]  /*8930*/  @!P0 SYNCS.PHASECHK.TRANS64 P0, [R3+URZ+0x60], R0 ;  /* 0x00006000030085a7 */ /* 0x000ea400080010ff */
[----:B--2---:R-:W-:Y:S05]  /*8940*/  @!P0 BRA `(.L_x_39) ;  /* 0xfffffffc00f08947 */ /* 0x004fea000383ffff */
[----:B------:R-:W-:Y:S05]  /*8950*/  BRA `(.L_x_115) ;  /* 0xffffff9400a87947 */ /* 0x000fea000383ffff */
.L_x_43:
[----:B-1----:R-:W-:-:S07]  /*8960*/  MOV R0, UR4 ;  /* 0x0000000400007c02 */ /* 0x002fce0008000f00 */
.L_x_116:
[----:B-1----:R1:W2:Y:S02]  /*8970*/  SYNCS.PHASECHK.TRANS64.TRYWAIT P0, [R0+URZ], R3 ;  /* 0x00000003000075a7 */ /* 0x0022a400080011ff */
[----:B--2---:R-:W-:Y:S05]  /*8980*/  @!P0 NANOSLEEP.SYNCS 0x989680 ;  /* 0x009896800000895d */ /* 0x004fea0003900000 */
[----:B------:R-:W2:Y:S02]  /*8990*/  @!P0 SYNCS.PHASECHK.TRANS64 P0, [R0+URZ], R3 ;  /* 0x00000003000085a7 */ /* 0x000ea400080010ff */
[----:B--2---:R-:W-:Y:S05]  /*89a0*/  @!P0 BRA `(.L_x_116) ;  /* 0xfffffffc00f08947 */ /* 0x004fea000383ffff */
[----:B------:R-:W-:Y:S05]  /*89b0*/  BRA `(.L_x_117) ;  /* 0xffffff9c00507947 */ /* 0x000fea000383ffff */
.L_x_44:
[----:B------:R-:W-:-:S07]  /*89c0*/  MOV R0, UR5 ;  /* 0x0000000500007c02 */ /* 0x000fce0008000f00 */
.L_x_118:
[----:B-1----:R1:W2:Y:S02]  /*89d0*/  SYNCS.PHASECHK.TRANS64.TRYWAIT P0, [R0+URZ], R3 ;  /* 0x00000003000075a7 */ /* 0x0022a400080011ff */
[----:B--2---:R-:W-:Y:S05]  /*89e0*/  @!P0 NANOSLEEP.SYNCS 0x989680 ;  /* 0x009896800000895d */ /* 0x004fea0003900000 */
[----:B------:R-:W2:Y:S02]  /*89f0*/  @!P0 SYNCS.PHASECHK.TRANS64 P0, [R0+URZ], R3 ;  /* 0x00000003000085a7 */ /* 0x000ea400080010ff */
[----:B--2---:R-:W-:Y:S05]  /*8a00*/  @!P0 BRA `(.L_x_118) ;  /* 0xfffffffc00f08947 */ /* 0x004fea000383ffff */
[----:B------:R-:W-:Y:S05]  /*8a10*/  BRA `(.L_x_119) ;  /* 0xffffff9c005c7947 */ /* 0x000fea000383ffff */
.L_x_47:
[----:B-1----:R1:W2:Y:S02]  /*8a20*/  SYNCS.PHASECHK.TRANS64.TRYWAIT P0, [R2+URZ+0xc0], R5 ;  /* 0x0000c005020075a7 */ /* 0x0022a400080011ff */
[----:B--2---:R-:W-:Y:S05]  /*8a30*/  @!P0 NANOSLEEP.SYNCS 0x989680 ;  /* 0x009896800000895d */ /* 0x004fea0003900000 */
[----:B------:R-:W2:Y:S02]  /*8a40*/  @!P0 SYNCS.PHASECHK.TRANS64 P0, [R2+URZ+0xc0], R5 ;  /* 0x0000c005020085a7 */ /* 0x000ea400080010ff */
[----:B--2---:R-:W-:Y:S05]  /*8a50*/  @!P0 BRA `(.L_x_47) ;  /* 0xfffffffc00f08947 */ /* 0x004fea000383ffff */
[----:B------:R-:W-:Y:S05]  /*8a60*/  BRA `(.L_x_120) ;  /* 0xffffff9c00b87947 */ /* 0x000fea000383ffff */
.L_x_48:
[----:B------:R-:W-:-:S07]  /*8a70*/  MOV R2, UR4 ;  /* 0x0000000400027c02 */ /* 0x000fce0008000f00 */
.L_x_121:
[----:B-1----:R1:W2:Y:S02]  /*8a80*/  SYNCS.PHASECHK.TRANS64.TRYWAIT P0, [R2+URZ+0x70], R5 ;  /* 0x00007005020075a7 */ /* 0x0022a400080011ff */
[----:B--2---:R-:W-:Y:S05]  /*8a90*/  @!P0 NANOSLEEP.SYNCS 0x989680 ;  /* 0x009896800000895d */ /* 0x004fea0003900000 */
[----:B------:R-:W2:Y:S02]  /*8aa0*/  @!P0 SYNCS.PHASECHK.TRANS64 P0, [R2+URZ+0x70], R5 ;  /* 0x00007005020085a7 */ /* 0x000ea400080010ff */
[----:B--2---:R-:W-:Y:S05]  /*8ab0*/  @!P0 BRA `(.L_x_121) ;  /* 0xfffffffc00f08947 */ /* 0x004fea000383ffff */
[----:B------:R-:W-:Y:S05]  /*8ac0*/  BRA `(.L_x_122) ;  /* 0xffffff9c00c87947 */ /* 0x000fea000383ffff */
.L_x_49:
[----:B-1----:R1:W2:Y:S02]  /*8ad0*/  SYNCS.PHASECHK.TRANS64.TRYWAIT P1, [R2+URZ+0x60], R5 ;  /* 0x00006005020075a7 */ /* 0x0022a400080211ff */
[----:B--2---:R-:W-:Y:S05]  /*8ae0*/  @!P1 NANOSLEEP.SYNCS 0x989680 ;  /* 0x009896800000995d */ /* 0x004fea0003900000 */
[----:B------:R-:W2:Y:S02]  /*8af0*/  @!P1 SYNCS.PHASECHK.TRANS64 P1, [R2+URZ+0x60], R5 ;  /* 0x00006005020095a7 */ /* 0x000ea400080210ff */
[----:B--2---:R-:W-:Y:S05]  /*8b00*/  @!P1 BRA `(.L_x_49) ;  /* 0xfffffffc00f09947 */ /* 0x004fea000383ffff */
[----:B------:R-:W-:Y:S05]  /*8b10*/  BRA `(.L_x_123) ;  /* 0xffffff9c00f87947 */ /* 0x000fea000383ffff */
.L_x_52:
[----:B------:R-:W-:-:S07]  /*8b20*/  MOV R0, UR4 ;  /* 0x0000000400007c02 */ /* 0x000fce0008000f00 */
.L_x_124:
[----:B-1----:R1:W2:Y:S02]  /*8b30*/  SYNCS.PHASECHK.TRANS64.TRYWAIT P0, [R0+URZ+0x70], R3 ;  /* 0x00007003000075a7 */ /* 0x0022a400080011ff */
[----:B--2---:R-:W-:Y:S05]  /*8b40*/  @!P0 NANOSLEEP.SYNCS 0x989680 ;  /* 0x009896800000895d */ /* 0x004fea0003900000 */
[----:B------:R-:W2:Y:S02]  /*8b50*/  @!P0 SYNCS.PHASECHK.TRANS64 P0, [R0+URZ+0x70], R3 ;  /* 0x00007003000085a7 */ /* 0x000ea400080010ff */
[----:B--2---:R-:W-:Y:S05]  /*8b60*/  @!P0 BRA `(.L_x_124) ;  /* 0xfffffffc00f08947 */ /* 0x004fea000383ffff */
[----:B------:R-:W-:Y:S05]  /*8b70*/  BRA `(.L_x_51) ;  /* 0xffffffa0004c7947 */ /* 0x000fea000383ffff */
.L_x_59:
[----:B-1----:R1:W2:Y:S02]  /*8b80*/  SYNCS.PHASECHK.TRANS64.TRYWAIT P1, [R0+URZ+0x60], R5 ;  /* 0x00006005000075a7 */ /* 0x0022a400080211ff */
[----:B--2---:R-:W-:Y:S05]  /*8b90*/  @!P1 NANOSLEEP.SYNCS 0x989680 ;  /* 0x009896800000995d */ /* 0x004fea0003900000 */
[----:B------:R-:W2:Y:S02]  /*8ba0*/  @!P1 SYNCS.PHASECHK.TRANS64 P1, [R0+URZ+0x60], R5 ;  /* 0x00006005000095a7 */ /* 0x000ea400080210ff */
[----:B--2---:R-:W-:Y:S05]  /*8bb0*/  @!P1 BRA `(.L_x_59) ;  /* 0xfffffffc00f09947 */ /* 0x004fea000383ffff */
[----:B------:R-:W-:Y:S05]  /*8bc0*/  BRA `(.L_x_125) ;  /* 0xffffffa400c07947 */ /* 0x000fea000383ffff */
.L_x_60:
[----:B------:R-:W-:-:S07]  /*8bd0*/  MOV R3, UR30 ;  /* 0x0000001e00037c02 */ /* 0x000fce0008000f00 */
.L_x_126:
[----:B-1----:R1:W2:Y:S02]  /*8be0*/  SYNCS.PHASECHK.TRANS64.TRYWAIT P0, [R3+URZ+0xa0], R0 ;  /* 0x0000a000030075a7 */ /* 0x0022a400080011ff */
[----:B--2---:R-:W-:Y:S05]  /*8bf0*/  @!P0 NANOSLEEP.SYNCS 0x989680 ;  /* 0x009896800000895d */ /* 0x004fea0003900000 */
[----:B------:R-:W2:Y:S02]  /*8c00*/  @!P0 SYNCS.PHASECHK.TRANS64 P0, [R3+URZ+0xa0], R0 ;  /* 0x0000a000030085a7 */ /* 0x000ea400080010ff */
[----:B--2---:R-:W-:Y:S05]  /*8c10*/  @!P0 BRA `(.L_x_126) ;  /* 0xfffffffc00f08947 */ /* 0x004fea000383ffff */
[----:B------:R-:W-:Y:S05]  /*8c20*/  BRA `(.L_x_127) ;  /* 0xffffffa400f87947 */ /* 0x000fea000383ffff */
.L_x_63:
[----:B------:R-:W-:Y:S07]  /*8c30*/  MOV R0, UR5 ;  /* 0x0000000500007c02 */ /* 0x000fee0008000f00 */
.L_x_128:
[----:B-1----:R1:W2:Y:S02]  /*8c40*/  SYNCS.PHASECHK.TRANS64.TRYWAIT P0, [R0+URZ], R3 ;  /* 0x00000003000075a7 */ /* 0x0022a400080011ff */
[----:B--2---:R-:W-:Y:S05]  /*8c50*/  @!P0 NANOSLEEP.SYNCS 0x989680 ;  /* 0x009896800000895d */ /* 0x004fea0003900000 */
[----:B------:R-:W2:Y:S02]  /*8c60*/  @!P0 SYNCS.PHASECHK.TRANS64 P0, [R0+URZ], R3 ;  /* 0x00000003000085a7 */ /* 0x000ea400080010ff */
[----:B--2---:R-:W-:Y:S05]  /*8c70*/  @!P0 BRA `(.L_x_128) ;  /* 0xfffffffc00f08947 */ /* 0x004fea000383ffff */
[----:B------:R-:W-:Y:S05]  /*8c80*/  BRA `(.L_x_62) ;  /* 0xffffffa800147947 */ /* 0x000fea000383ffff */
.L_x_66:
[----:B------:R-:W-:-:S07]  /*8c90*/  MOV R0, UR4 ;  /* 0x0000000400007c02 */ /* 0x000fce0008000f00 */
.L_x_129:
[----:B--2---:R2:W4:Y:S02]  /*8ca0*/  SYNCS.PHASECHK.TRANS64.TRYWAIT P0, [R0+URZ], R3 ;  /* 0x00000003000075a7 */ /* 0x00452400080011ff */
[----:B----4-:R-:W-:Y:S05]  /*8cb0*/  @!P0 NANOSLEEP.SYNCS 0x989680 ;  /* 0x009896800000895d */ /* 0x010fea0003900000 */
[----:B------:R-:W4:Y:S02]  /*8cc0*/  @!P0 SYNCS.PHASECHK.TRANS64 P0, [R0+URZ], R3 ;  /* 0x00000003000085a7 */ /* 0x000f2400080010ff */
[----:B----4-:R-:W-:Y:S05]  /*8cd0*/  @!P0 BRA `(.L_x_129) ;  /* 0xfffffffc00f08947 */ /* 0x010fea000383ffff */
[----:B------:R-:W-:Y:S05]  /*8ce0*/  BRA `(.L_x_130) ;  /* 0xffffffa800f07947 */ /* 0x000fea000383ffff */
.L_x_67:
[----:B------:R-:W-:-:S07]  /*8cf0*/  MOV R0, UR5 ;  /* 0x0000000500007c02 */ /* 0x000fce0008000f00 */
.L_x_131:
[----:B-1----:R1:W2:Y:S02]  /*8d00*/  SYNCS.PHASECHK.TRANS64.TRYWAIT P0, [R0+URZ], R3 ;  /* 0x00000003000075a7 */ /* 0x0022a400080011ff */
[----:B--2---:R-:W-:Y:S05]  /*8d10*/  @!P0 NANOSLEEP.SYNCS 0x989680 ;  /* 0x009896800000895d */ /* 0x004fea0003900000 */
[----:B------:R-:W2:Y:S02]  /*8d20*/  @!P0 SYNCS.PHASECHK.TRANS64 P0, [R0+URZ], R3 ;  /* 0x00000003000085a7 */ /* 0x000ea400080010ff */
[----:B--2---:R-:W-:Y:S05]  /*8d30*/  @!P0 BRA `(.L_x_131) ;  /* 0xfffffffc00f08947 */ /* 0x004fea000383ffff */
[----:B------:R-:W-:Y:S05]  /*8d40*/  BRA `(.L_x_132) ;  /* 0xffffffa800fc7947 */ /* 0x000fea000383ffff */
.L_x_68:
[----:B------:R-:W-:-:S07]  /*8d50*/  MOV R0, UR5 ;  /* 0x0000000500007c02 */ /* 0x000fce0008000f00 */
.L_x_133:
[----:B-1----:R1:W2:Y:S02]  /*8d60*/  SYNCS.PHASECHK.TRANS64.TRYWAIT P0, [R0+URZ], R3 ;  /* 0x00000003000075a7 */ /* 0x0022a400080011ff */
[----:B--2---:R-:W-:Y:S05]  /*8d70*/  @!P0 NANOSLEEP.SYNCS 0x989680 ;  /* 0x009896800000895d */ /* 0x004fea0003900000 */
[----:B------:R-:W2:Y:S02]  /*8d80*/  @!P0 SYNCS.PHASECHK.TRANS64 P0, [R0+URZ], R3 ;  /* 0x00000003000085a7 */ /* 0x000ea400080010ff */
[----:B--2---:R-:W-:Y:S05]  /*8d90*/  @!P0 BRA `(.L_x_133) ;  /* 0xfffffffc00f08947 */ /* 0x004fea000383ffff */
[----:B------:R-:W-:Y:S05]  /*8da0*/  BRA `(.L_x_134) ;  /* 0xffffffac00087947 */ /* 0x000fea000383ffff */
.L_x_69:
[----:B------:R-:W-:-:S07]  /*8db0*/  MOV R0, UR4 ;  /* 0x0000000400007c02 */ /* 0x000fce0008000f00 */
.L_x_135:
[----:B-1----:R1:W2:Y:S02]  /*8dc0*/  SYNCS.PHASECHK.TRANS64.TRYWAIT P0, [R0+URZ], R3 ;  /* 0x00000003000075a7 */ /* 0x0022a400080011ff */
[----:B--2---:R-:W-:Y:S05]  /*8dd0*/  @!P0 NANOSLEEP.SYNCS 0x989680 ;  /* 0x009896800000895d */ /* 0x004fea0003900000 */
[----:B------:R-:W2:Y:S02]  /*8de0*/  @!P0 SYNCS.PHASECHK.TRANS64 P0, [R0+URZ], R3 ;  /* 0x00000003000085a7 */ /* 0x000ea400080010ff */
[----:B--2---:R-:W-:Y:S05]  /*8df0*/  @!P0 BRA `(.L_x_135) ;  /* 0xfffffffc00f08947 */ /* 0x004fea000383ffff */
[----:B------:R-:W-:Y:S05]  /*8e00*/  BRA `(.L_x_136) ;  /* 0xffffffac00147947 */ /* 0x000fea000383ffff */
.L_x_74:
[----:B--2---:R2:W3:Y:S02]  /*8e10*/  SYNCS.PHASECHK.TRANS64.TRYWAIT P0, [R12+URZ+0x60], R9 ;  /* 0x000060090c0075a7 */ /* 0x0044e400080011ff */
[----:B---3--:R-:W-:Y:S05]  /*8e20*/  @!P0 NANOSLEEP.SYNCS 0x989680 ;  /* 0x009896800000895d */ /* 0x008fea0003900000 */
[----:B------:R-:W3:Y:S02]  /*8e30*/  @!P0 SYNCS.PHASECHK.TRANS64 P0, [R12+URZ+0x60], R9 ;  /* 0x000060090c0085a7 */ /* 0x000ee400080010ff */
[----:B---3--:R-:W-:Y:S05]  /*8e40*/  @!P0 BRA `(.L_x_74) ;  /* 0xfffffffc00f08947 */ /* 0x008fea000383ffff */
[----:B------:R-:W-:Y:S05]  /*8e50*/  BRA `(.L_x_137) ;  /* 0xffffffb0002c7947 */ /* 0x000fea000383ffff */
.L_x_77:
[----:B------:R-:W-:Y:S07]  /*8e60*/  MOV R0, UR21 ;  /* 0x0000001500007c02 */ /* 0x000fee0008000f00 */
.L_x_138:
[----:B--2---:R2:W3:Y:S02]  /*8e70*/  SYNCS.PHASECHK.TRANS64.TRYWAIT P2, [R0+URZ+0x58], R11 ;  /* 0x0000580b000075a7 */ /* 0x0044e400080411ff */
[----:B---3--:R-:W-:Y:S05]  /*8e80*/  @!P2 NANOSLEEP.SYNCS 0x989680 ;  /* 0x009896800000a95d */ /* 0x008fea0003900000 */
[----:B------:R-:W3:Y:S02]  /*8e90*/  @!P2 SYNCS.PHASECHK.TRANS64 P2, [R0+URZ+0x58], R11 ;  /* 0x0000580b0000a5a7 */ /* 0x000ee400080410ff */
[----:B---3--:R-:W-:Y:S05]  /*8ea0*/  @!P2 BRA `(.L_x_138) ;  /* 0xfffffffc00f0a947 */ /* 0x008fea000383ffff */
[----:B------:R-:W-:Y:S05]  /*8eb0*/  BRA `(.L_x_76) ;  /* 0xffffffb400947947 */ /* 0x000fea000383ffff */
.L_x_80:
[----:B--2---:R-:W-:Y:S07]  /*8ec0*/  MOV R0, UR21 ;  /* 0x0000001500007c02 */ /* 0x004fee0008000f00 */
.L_x_139:
[----:B--2---:R2:W3:Y:S02]  /*8ed0*/  SYNCS.PHASECHK.TRANS64.TRYWAIT P0, [R0+URZ+0x40], R9 ;  /* 0x00004009000075a7 */ /* 0x0044e400080011ff */
[----:B---3--:R-:W-:Y:S05]  /*8ee0*/  @!P0 NANOSLEEP.SYNCS 0x989680 ;  /* 0x009896800000895d */ /* 0x008fea0003900000 */
[----:B------:R-:W3:Y:S02]  /*8ef0*/  @!P0 SYNCS.PHASECHK.TRANS64 P0, [R0+URZ+0x40], R9 ;  /* 0x00004009000085a7 */ /* 0x000ee400080010ff */
[----:B---3--:R-:W-:Y:S05]  /*8f00*/  @!P0 BRA `(.L_x_139) ;  /* 0xfffffffc00f08947 */ /* 0x008fea000383ffff */
[----:B------:R-:W-:Y:S05]  /*8f10*/  BRA `(.L_x_140) ;  /* 0xffffffb400f07947 */ /* 0x000fea000383ffff */
.L_x_81:
[----:B------:R-:W-:Y:S07]  /*8f20*/  MOV R0, UR21 ;  /* 0x0000001500007c02 */ /* 0x000fee0008000f00 */
.L_x_141:
[----:B--2---:R2:W3:Y:S02]  /*8f30*/  SYNCS.PHASECHK.TRANS64.TRYWAIT P0, [R0+URZ+0x48], R9 ;  /* 0x00004809000075a7 */ /* 0x0044e400080011ff */
[----:B---3--:R-:W-:Y:S05]  /*8f40*/  @!P0 NANOSLEEP.SYNCS 0x989680 ;  /* 0x009896800000895d */ /* 0x008fea0003900000 */
[----:B------:R-:W3:Y:S02]  /*8f50*/  @!P0 SYNCS.PHASECHK.TRANS64 P0, [R0+URZ+0x48], R9 ;  /* 0x00004809000085a7 */ /* 0x000ee400080010ff */
[----:B---3--:R-:W-:Y:S05]  /*8f60*/  @!P0 BRA `(.L_x_141) ;  /* 0xfffffffc00f08947 */ /* 0x008fea000383ffff */
[----:B------:R-:W-:Y:S05]  /*8f70*/  BRA `(.L_x_142) ;  /* 0xffffffb8002c7947 */ /* 0x000fea000383ffff */
.L_x_83:
[----:B------:R-:W-:-:S07]  /*8f80*/  MOV R0, UR21 ;  /* 0x0000001500007c02 */ /* 0x000fce0008000f00 */
.L_x_143:
[----:B---3--:R3:W4:Y:S02]  /*8f90*/  SYNCS.PHASECHK.TRANS64.TRYWAIT P0, [R0+URZ+0x40], R3 ;  /* 0x00004003000075a7 */ /* 0x00872400080011ff */
[----:B----4-:R-:W-:Y:S05]  /*8fa0*/  @!P0 NANOSLEEP.SYNCS 0x989680 ;  /* 0x009896800000895d */ /* 0x010fea0003900000 */
[----:B------:R-:W4:Y:S02]  /*8fb0*/  @!P0 SYNCS.PHASECHK.TRANS64 P0, [R0+URZ+0x40], R3 ;  /* 0x00004003000085a7 */ /* 0x000f2400080010ff */
[----:B----4-:R-:W-:Y:S05]  /*8fc0*/  @!P0 BRA `(.L_x_143) ;  /* 0xfffffffc00f08947 */ /* 0x010fea000383ffff */
[----:B------:R-:W-:Y:S05]  /*8fd0*/  BRA `(.L_x_144) ;  /* 0xffffffb800a07947 */ /* 0x000fea000383ffff */
.L_x_85:
[----:B-1----:R1:W2:Y:S02]  /*8fe0*/  SYNCS.PHASECHK.TRANS64.TRYWAIT P0, [R3+URZ+0x60], R0 ;  /* 0x00006000030075a7 */ /* 0x0022a400080011ff */
[----:B--2---:R-:W-:Y:S05]  /*8ff0*/  @!P0 NANOSLEEP.SYNCS 0x989680 ;  /* 0x009896800000895d */ /* 0x004fea0003900000 */
[----:B------:R-:W2:Y:S02]  /*9000*/  @!P0 SYNCS.PHASECHK.TRANS64 P0, [R3+URZ+0x60], R0 ;  /* 0x00006000030085a7 */ /* 0x000ea400080010ff */
[----:B--2---:R-:W-:Y:S05]  /*9010*/  @!P0 BRA `(.L_x_85) ;  /* 0xfffffffc00f08947 */ /* 0x004fea000383ffff */
[----:B------:R-:W-:Y:S05]  /*9020*/  BRA `(.L_x_145) ;  /* 0xffffffbc00607947 */ /* 0x000fea000383ffff */
.L_x_96:
[----:B-1----:R1:W2:Y:S02]  /*9030*/  SYNCS.PHASECHK.TRANS64.TRYWAIT P1, [R3+URZ+0x30], R0 ;  /* 0x00003000030075a7 */ /* 0x0022a400080211ff */
[----:B--2---:R-:W-:Y:S05]  /*9040*/  @!P1 NANOSLEEP.SYNCS 0x989680 ;  /* 0x009896800000995d */ /* 0x004fea0003900000 */
[----:B------:R-:W2:Y:S02]  /*9050*/  @!P1 SYNCS.PHASECHK.TRANS64 P1, [R3+URZ+0x30], R0 ;  /* 0x00003000030095a7 */ /* 0x000ea400080210ff */
[----:B--2---:R-:W-:Y:S05]  /*9060*/  @!P1 BRA `(.L_x_96) ;  /* 0xfffffffc00f09947 */ /* 0x004fea000383ffff */
[----:B------:R-:W-:Y:S05]  /*9070*/  BRA `(.L_x_95) ;  /* 0xffffffc800dc7947 */ /* 0x000fea000383ffff */
.L_x_98:
[----:B--2---:R2:W4:Y:S02]  /*9080*/  SYNCS.PHASECHK.TRANS64.TRYWAIT P0, [R186+URZ+0x80], R5 ;  /* 0x00008005ba0075a7 */ /* 0x00452400080011ff */
[----:B----4-:R-:W-:Y:S05]  /*9090*/  @!P0 NANOSLEEP.SYNCS 0x989680 ;  /* 0x009896800000895d */ /* 0x010fea0003900000 */
[----:B------:R-:W4:Y:S02]  /*90a0*/  @!P0 SYNCS.PHASECHK.TRANS64 P0, [R186+URZ+0x80], R5 ;  /* 0x00008005ba0085a7 */ /* 0x000f2400080010ff */
[----:B----4-:R-:W-:Y:S05]  /*90b0*/  @!P0 BRA `(.L_x_98) ;  /* 0xfffffffc00f08947 */ /* 0x010fea000383ffff */
[----:B------:R-:W-:Y:S05]  /*90c0*/  BRA `(.L_x_97) ;  /* 0xffffffcc00387947 */ /* 0x000fea000383ffff */
.L_x_107:
[----:B--2---:R2:W3:Y:S02]  /*90d0*/  SYNCS.PHASECHK.TRANS64.TRYWAIT P0, [R193+URZ+0x30], R0 ;  /* 0x00003000c10075a7 */ /* 0x0044e400080011ff */
[----:B---3--:R-:W-:Y:S05]  /*90e0*/  @!P0 NANOSLEEP.SYNCS 0x989680 ;  /* 0x009896800000895d */ /* 0x008fea0003900000 */
[----:B------:R-:W3:Y:S02]  /*90f0*/  @!P0 SYNCS.PHASECHK.TRANS64 P0, [R193+URZ+0x30], R0 ;  /* 0x00003000c10085a7 */ /* 0x000ee400080010ff */
[----:B---3--:R-:W-:Y:S05]  /*9100*/  @!P0 BRA `(.L_x_107) ;  /* 0xfffffffc00f08947 */ /* 0x008fea000383ffff */
[----:B------:R-:W-:Y:S05]  /*9110*/  BRA `(.L_x_106) ;  /* 0xffffffe000447947 */ /* 0x000fea000383ffff */
        .weak           $__internal_0_$__cuda_sm10x_tcgen05_guardrail_trap_col_being_dealloced_not_returned_by_alloc
        .type           $__internal_0_$__cuda_sm10x_tcgen05_guardrail_trap_col_being_dealloced_not_returned_by_alloc,@function
        .size           $__internal_0_$__cuda_sm10x_tcgen05_guardrail_trap_col_being_dealloced_not_returned_by_alloc,($__internal_1_$__cuda_sm10x_tcgen05_guardrail_trap_phase_invalid_during_alloc - $__internal_0_$__cuda_sm10x_tcgen05_guardrail_trap_col_being_dealloced_not_returned_by_alloc)
$__internal_0_$__cuda_sm10x_tcgen05_guardrail_trap_col_being_dealloced_not_returned_by_alloc:
[----:B------:R-:W-:Y:S05]  /*9120*/  BPT.TRAP 0x1 ;  /* 0x000000040000795c */ /* 0x000fea0000300000 */
[----:B------:R-:W-:-:S04]  /*9130*/  HFMA2 R3, -RZ, RZ, 0, 0 ;  /* 0x00000000ff037431 */ /* 0x000fc800000001ff */
[----:B------:R-:W-:Y:S05]  /*9140*/  RET.REL.NODEC R2 `(_ZN7cutlass13device_kernelINS_4gemm6kernel13GemmUniversalIN4cute5tupleIJiiiiEEENS1_10collective13CollectiveMmaINS1_35MainloopSm100TmaUmmaWarpSpecializedILi3ELi2ELi4ENS5_IJNS4_1CILi1EEENSA_ILi2EEESB_EEEEENS5_IJNSA_ILi128EEESF_SF_EEENS_12float_e4m3_tENS5_IJlSB_lEEESH_SI_NS4_8TiledMMAINS4_8MMA_AtomIJNS4_10MMA_TraitsINS4_19SM100_MMA_F8F6F4_SSEJSH_SH_fSF_SF_NS4_17integral_constantINS4_4UMMA5MajorELSP_0EEESQ_NSN_INSO_7ScaleInELSR_0EEESS_EEEEEENS4_6LayoutINS5_IJSB_SB_SB_EEENS5_IJNSA_ILi0EEESX_SX_EEEEENS5_IJNS4_10UnderscoreES10_S10_EEEEENS4_23SM90_TMA_LOAD_MULTICASTENS4_14ComposedLayoutINS4_7SwizzleILi3ELi4ELi3EEENS4_18smem_ptr_flag_bitsILi8EEENSV_INS5_IJNSA_ILi8EEESF_EEENS5_IJSF_SB_EEEEEEEvNS4_8identityENS4_13SM90_TMA_LOADES1D_vS1E_EENS_8epilogue10collective18CollectiveEpilogueINS1H_23Sm100TmaWarpSpecializedILi2ELi2ELi64ELb0ELb0EEEJSG_NS5_IJNSV_ISF_SB_EENSV_INSA_ILi64EEESB_EEEEESH_SI_SH_SI_NS1H_6fusion15FusionCallbacksIS1L_NS1Q_17LinearCombinationISH_fSH_fLNS_15FloatRoundStyleE2EEESG_S1P_JEEENS4_5SM1004TMEM4LOAD26SM100_TMEM_LOAD_32dp32b64xES1F_NS14_INS15_ILi2ELi4ELi3EEES18_NSV_INS5_IJS19_S1N_EEENS5_IJS1N_SB_EEEEEEENS4_39AutoVectorizingCopyWithAssumedAlignmentILi128EEENS4_14SM90_TMA_STOREES24_S26_S26_EEEvvEEEEvNT_6ParamsE) ;  /* 0xffffff6c02ac7950 */ /* 0x000fea0003c3ffff */
        .weak           $__internal_1_$__cuda_sm10x_tcgen05_guardrail_trap_phase_invalid_during_alloc
        .type           $__internal_1_$__cuda_sm10x_tcgen05_guardrail_trap_phase_invalid_during_alloc,@function
        .size           $__internal_1_$__cuda_sm10x_tcgen05_guardrail_trap_phase_invalid_during_alloc,($__internal_2_$__cuda_sm10x_tcgen05_guardrail_trap_unallocated_columns_being_dealloced - $__internal_1_$__cuda_sm10x_tcgen05_guardrail_trap_phase_invalid_during_alloc)
$__internal_1_$__cuda_sm10x_tcgen05_guardrail_trap_phase_invalid_during_alloc:
[----:B------:R-:W-:Y:S05]  /*9150*/  BPT.TRAP 0x1 ;  /* 0x000000040000795c */ /* 0x000fea0000300000 */
[----:B------:R-:W-:-:S04]  /*9160*/  MOV R5, 0x0 ;  /* 0x0000000000057802 */ /* 0x000fc80000000f00 */
[----:B------:R-:W-:Y:S05]  /*9170*/  RET.REL.NODEC R4 `(_ZN7cutlass13device_kernelINS_4gemm6kernel13GemmUniversalIN4cute5tupleIJiiiiEEENS1_10collective13CollectiveMmaINS1_35MainloopSm100TmaUmmaWarpSpecializedILi3ELi2ELi4ENS5_IJNS4_1CILi1EEENSA_ILi2EEESB_EEEEENS5_IJNSA_ILi128EEESF_SF_EEENS_12float_e4m3_tENS5_IJlSB_lEEESH_SI_NS4_8TiledMMAINS4_8MMA_AtomIJNS4_10MMA_TraitsINS4_19SM100_MMA_F8F6F4_SSEJSH_SH_fSF_SF_NS4_17integral_constantINS4_4UMMA5MajorELSP_0EEESQ_NSN_INSO_7ScaleInELSR_0EEESS_EEEEEENS4_6LayoutINS5_IJSB_SB_SB_EEENS5_IJNSA_ILi0EEESX_SX_EEEEENS5_IJNS4_10UnderscoreES10_S10_EEEEENS4_23SM90_TMA_LOAD_MULTICASTENS4_14ComposedLayoutINS4_7SwizzleILi3ELi4ELi3EEENS4_18smem_ptr_flag_bitsILi8EEENSV_INS5_IJNSA_ILi8EEESF_EEENS5_IJSF_SB_EEEEEEEvNS4_8identityENS4_13SM90_TMA_LOADES1D_vS1E_EENS_8epilogue10collective18CollectiveEpilogueINS1H_23Sm100TmaWarpSpecializedILi2ELi2ELi64ELb0ELb0EEEJSG_NS5_IJNSV_ISF_SB_EENSV_INSA_ILi64EEESB_EEEEESH_SI_SH_SI_NS1H_6fusion15FusionCallbacksIS1L_NS1Q_17LinearCombinationISH_fSH_fLNS_15FloatRoundStyleE2EEESG_S1P_JEEENS4_5SM1004TMEM4LOAD26SM100_TMEM_LOAD_32dp32b64xES1F_NS14_INS15_ILi2ELi4ELi3EEES18_NSV_INS5_IJS19_S1N_EEENS5_IJS1N_SB_EEEEEEENS4_39AutoVectorizingCopyWithAssumedAlignmentILi128EEENS4_14SM90_TMA_STOREES24_S26_S26_EEEvvEEEEvNT_6ParamsE) ;  /* 0xffffff6c04a07950 */ /* 0x000fea0003c3ffff */
        .weak           $__internal_2_$__cuda_sm10x_tcgen05_guardrail_trap_unallocated_columns_being_dealloced
        .type           $__internal_2_$__cuda_sm10x_tcgen05_guardrail_trap_unallocated_columns_being_dealloced,@function
        .size           $__internal_2_$__cuda_sm10x_tcgen05_guardrail_trap_unallocated_columns_being_dealloced,(.L_x_147 - $__internal_2_$__cuda_sm10x_tcgen05_guardrail_trap_unallocated_columns_being_dealloced)
$__internal_2_$__cuda_sm10x_tcgen05_guardrail_trap_unallocated_columns_being_dealloced:
[----:B------:R-:W-:Y:S05]  /*9180*/  BPT.TRAP 0x1 ;  /* 0x000000040000795c */ /* 0x000fea0000300000 */
[----:B------:R-:W-:-:S04]  /*9190*/  HFMA2 R3, -RZ, RZ, 0, 0 ;  /* 0x00000000ff037431 */ /* 0x000fc800000001ff */
[----:B------:R-:W-:Y:S05]  /*91a0*/  RET.REL.NODEC R2 `(_ZN7cutlass13device_kernelINS_4gemm6kernel13GemmUniversalIN4cute5tupleIJiiiiEEENS1_10collective13CollectiveMmaINS1_35MainloopSm100TmaUmmaWarpSpecializedILi3ELi2ELi4ENS5_IJNS4_1CILi1EEENSA_ILi2EEESB_EEEEENS5_IJNSA_ILi128EEESF_SF_EEENS_12float_e4m3_tENS5_IJlSB_lEEESH_SI_NS4_8TiledMMAINS4_8MMA_AtomIJNS4_10MMA_TraitsINS4_19SM100_MMA_F8F6F4_SSEJSH_SH_fSF_SF_NS4_17integral_constantINS4_4UMMA5MajorELSP_0EEESQ_NSN_INSO_7ScaleInELSR_0EEESS_EEEEEENS4_6LayoutINS5_IJSB_SB_SB_EEENS5_IJNSA_ILi0EEESX_SX_EEEEENS5_IJNS4_10UnderscoreES10_S10_EEEEENS4_23SM90_TMA_LOAD_MULTICASTENS4_14ComposedLayoutINS4_7SwizzleILi3ELi4ELi3EEENS4_18smem_ptr_flag_bitsILi8EEENSV_INS5_IJNSA_ILi8EEESF_EEENS5_IJSF_SB_EEEEEEEvNS4_8identityENS4_13SM90_TMA_LOADES1D_vS1E_EENS_8epilogue10collective18CollectiveEpilogueINS1H_23Sm100TmaWarpSpecializedILi2ELi2ELi64ELb0ELb0EEEJSG_NS5_IJNSV_ISF_SB_EENSV_INSA_ILi64EEESB_EEEEESH_SI_SH_SI_NS1H_6fusion15FusionCallbacksIS1L_NS1Q_17LinearCombinationISH_fSH_fLNS_15FloatRoundStyleE2EEESG_S1P_JEEENS4_5SM1004TMEM4LOAD26SM100_TMEM_LOAD_32dp32b64xES1F_NS14_INS15_ILi2ELi4ELi3EEES18_NSV_INS5_IJS19_S1N_EEENS5_IJS1N_SB_EEEEEEENS4_39AutoVectorizingCopyWithAssumedAlignmentILi128EEENS4_14SM90_TMA_STOREES24_S26_S26_EEEvvEEEEvNT_6ParamsE) ;  /* 0xffffff6c02947950 */ /* 0x000fea0003c3ffff */
.L_x_146:
[----:B------:R-:W-:-:S00]  /*91b0*/  BRA `(.L_x_146) ;  /* 0xfffffffc00fc7947 */ /* 0x000fc0000383ffff */
[----:B------:R-:W-:-:S00]  /*91c0*/  NOP ;  /* 0x0000000000007918 */ /* 0x000fc00000000000 */
        /* <DEDUP_REMOVED lines=11> */
.L_x_147:


//--------------------- .nv.global.init           --------------------------
	.section	.nv.global.init,"aw",@progbits
.nv.global.init:
	.type		$str$27,@object
	.size		$str$27,($str$28 - $str$27)
$str$27:
        /*0000*/ 	.byte	0x28, 0x61, 0x64, 0x64, 0x72, 0x65, 0x73, 0x73, 0x20, 0x26, 0x20, 0x6d, 0x61, 0x73, 0x6b, 0x29
        /*0010*/ 	.byte	0x20, 0x3d, 0x3d, 0x20, 0x30, 0x00
	.type		$str$28,@object
	.size		$str$28,($str$26 - $str$28)
$str$28:
        /*0016*/ 	.byte	0x2f, 0x74, 0x6d, 0x70, 0x2f, 0x63, 0x75, 0x74, 0x6c, 0x61, 0x73, 0x73, 0x5f, 0x73, 0x77, 0x65
        /*0026*/ 	.byte	0x65, 0x70, 0x5f, 0x73, 0x72, 0x63, 0x2f, 0x69, 0x6e, 0x63, 0x6c, 0x75, 0x64, 0x65, 0x2f, 0x63
        /*0036*/ 	.byte	0x75, 0x74, 0x65, 0x2f, 0x70, 0x6f, 0x69, 0x6e, 0x74, 0x65, 0x72, 0x5f, 0x66, 0x6c, 0x61, 0x67
        /*0046*/ 	.byte	0x67, 0x65, 0x64, 0x2e, 0x68, 0x70, 0x70, 0x00
	.type		$str$26,@object
	.size		$str$26,($str$25 - $str$26)
$str$26:
        /*004e*/ 	.byte	0x2f, 0x74, 0x6d, 0x70, 0x2f, 0x63, 0x75, 0x74, 0x6c, 0x61, 0x73, 0x73, 0x5f, 0x73, 0x77, 0x65
        /*005e*/ 	.byte	0x65, 0x70, 0x5f, 0x73, 0x72, 0x63, 0x2f, 0x69, 0x6e, 0x63, 0x6c, 0x75, 0x64, 0x65, 0x2f, 0x63
        /*006e*/ 	.byte	0x75, 0x74, 0x65, 0x2f, 0x61, 0x74, 0x6f, 0x6d, 0x2f, 0x63, 0x6f, 0x70, 0x79, 0x5f, 0x74, 0x72
        /*007e*/ 	.byte	0x61, 0x69, 0x74, 0x73, 0x5f, 0x73, 0x6d, 0x31, 0x30, 0x30, 0x2e, 0x68, 0x70, 0x70, 0x00
	.type		$str$25,@object
	.size		$str$25,(__unnamed_1 - $str$25)
$str$25:
        /*008d*/ 	.byte	0x28, 0x28, 0x75, 0x69, 0x6e, 0x74, 0x33, 0x32, 0x5f, 0x74, 0x28, 0x74, 0x68, 0x72, 0x65, 0x61
        /*009d*/ 	.byte	0x64, 0x49, 0x64, 0x78, 0x2e, 0x78, 0x29, 0x20, 0x2f, 0x20, 0x33, 0x32, 0x29, 0x20, 0x25, 0x20
        /*00ad*/ 	.byte	0x34, 0x29, 0x20, 0x3d, 0x3d, 0x20, 0x28, 0x28, 0x28, 0x74, 0x6d, 0x65, 0x6d, 0x5f, 0x61, 0x64
        /*00bd*/ 	.byte	0x64, 0x72, 0x20, 0x3e, 0x3e, 0x20, 0x31, 0x36, 0x29, 0x20, 0x2f, 0x20, 0x33, 0x32, 0x29, 0x20
        /*00cd*/ 	.byte	0x25, 0x20, 0x34, 0x29, 0x00
	.type		__unnamed_1,@object
	.size		__unnamed_1,(__unnamed_2 - __unnamed_1)
__unnamed_1:
        /*00d2*/ 	.byte	0x61, 0x75, 0x74, 0x6f, 0x20, 0x63, 0x75, 0x74, 0x65, 0x3a, 0x3a, 0x61, 0x73, 0x5f, 0x70, 0x6f
        /* <DEDUP_REMOVED lines=24> */
        /*0262*/ 	.byte	0x43, 0x3c, 0x38, 0x31, 0x39, 0x32, 0x3e, 0x3e, 0x3e, 0x3e, 0x5d, 0x00
	.type		__unnamed_2,@object
	.size		__unnamed_2,(.L_2 - __unnamed_2)
__unnamed_2:
        /* <DEDUP_REMOVED lines=42> */
        /*050e*/ 	.byte	0x3e, 0x3e, 0x3e, 0x3e, 0x5d, 0x00
.L_2:


//--------------------- .nv.shared._ZN7cutlass13device_kernelINS_4gemm6kernel13GemmUniversalIN4cute5tupleIJiiiiEEENS1_10collective13CollectiveMmaINS1_35MainloopSm100TmaUmmaWarpSpecializedILi3ELi2ELi4ENS5_IJNS4_1CILi1EEENSA_ILi2EEESB_EEEEENS5_IJNSA_ILi128EEESF_SF_EEENS_12float_e4m3_tENS5_IJlSB_lEEESH_SI_NS4_8TiledMMAINS4_8MMA_AtomIJNS4_10MMA_TraitsINS4_19SM100_MMA_F8F6F4_SSEJSH_SH_fSF_SF_NS4_17integral_constantINS4_4UMMA5MajorELSP_0EEESQ_NSN_INSO_7ScaleInELSR_0EEESS_EEEEEENS4_6LayoutINS5_IJSB_SB_SB_EEENS5_IJNSA_ILi0EEESX_SX_EEEEENS5_IJNS4_10UnderscoreES10_S10_EEEEENS4_23SM90_TMA_LOAD_MULTICASTENS4_14ComposedLayoutINS4_7SwizzleILi3ELi4ELi3EEENS4_18smem_ptr_flag_bitsILi8EEENSV_INS5_IJNSA_ILi8EEESF_EEENS5_IJSF_SB_EEEEEEEvNS4_8identityENS4_13SM90_TMA_LOADES1D_vS1E_EENS_8epilogue10collective18CollectiveEpilogueINS1H_23Sm100TmaWarpSpecializedILi2ELi2ELi64ELb0ELb0EEEJSG_NS5_IJNSV_ISF_SB_EENSV_INSA_ILi64EEESB_EEEEESH_SI_SH_SI_NS1H_6fusion15FusionCallbacksIS1L_NS1Q_17LinearCombinationISH_fSH_fLNS_15FloatRoundStyleE2EEESG_S1P_JEEENS4_5SM1004TMEM4LOAD26SM100_TMEM_LOAD_32dp32b64xES1F_NS14_INS15_ILi2ELi4ELi3EEES18_NSV_INS5_IJS19_S1N_EEENS5_IJS1N_SB_EEEEEEENS4_39AutoVectorizingCopyWithAssumedAlignmentILi128EEENS4_14SM90_TMA_STOREES24_S26_S26_EEEvvEEEEvNT_6ParamsE --------------------------
	.section	.nv.shared._ZN7cutlass13device_kernelINS_4gemm6kernel13GemmUniversalIN4cute5tupleIJiiiiEEENS1_10collective13CollectiveMmaINS1_35MainloopSm100TmaUmmaWarpSpecializedILi3ELi2ELi4ENS5_IJNS4_1CILi1EEENSA_ILi2EEESB_EEEEENS5_IJNSA_ILi128EEESF_SF_EEENS_12float_e4m3_tENS5_IJlSB_lEEESH_SI_NS4_8TiledMMAINS4_8MMA_AtomIJNS4_10MMA_TraitsINS4_19SM100_MMA_F8F6F4_SSEJSH_SH_fSF_SF_NS4_17integral_constantINS4_4UMMA5MajorELSP_0EEESQ_NSN_INSO_7ScaleInELSR_0EEESS_EEEEEENS4_6LayoutINS5_IJSB_SB_SB_EEENS5_IJNSA_ILi0EEESX_SX_EEEEENS5_IJNS4_10UnderscoreES10_S10_EEEEENS4_23SM90_TMA_LOAD_MULTICASTENS4_14ComposedLayoutINS4_7SwizzleILi3ELi4ELi3EEENS4_18smem_ptr_flag_bitsILi8EEENSV_INS5_IJNSA_ILi8EEESF_EEENS5_IJSF_SB_EEEEEEEvNS4_8identityENS4_13SM90_TMA_LOADES1D_vS1E_EENS_8epilogue10collective18CollectiveEpilogueINS1H_23Sm100TmaWarpSpecializedILi2ELi2ELi64ELb0ELb0EEEJSG_NS5_IJNSV_ISF_SB_EENSV_INSA_ILi64EEESB_EEEEESH_SI_SH_SI_NS1H_6fusion15FusionCallbacksIS1L_NS1Q_17LinearCombinationISH_fSH_fLNS_15FloatRoundStyleE2EEESG_S1P_JEEENS4_5SM1004TMEM4LOAD26SM100_TMEM_LOAD_32dp32b64xES1F_NS14_INS15_ILi2ELi4ELi3EEES18_NSV_INS5_IJS19_S1N_EEENS5_IJS1N_SB_EEEEEEENS4_39AutoVectorizingCopyWithAssumedAlignmentILi128EEENS4_14SM90_TMA_STOREES24_S26_S26_EEEvvEEEEvNT_6ParamsE,"aw",@nobits
	.sectionflags	@""
	.align	16
	.zero		1024


//--------------------- .nv.shared.reserved.0     --------------------------
	.section	.nv.shared.reserved.0,"aw",@nobits
	.weak		__nv_reservedSMEM_offset_0_alias
	.size		__nv_reservedSMEM_offset_0_alias, 0, 64
	.other		__nv_reservedSMEM_offset_0_alias,@"STO_CUDA_RESERVED_SHARED STV_DEFAULT"
__nv_reservedSMEM_offset_0_alias:
	.zero		0
.nv.shared.reserved.0:
	.zero		64
	.weak		__nv_reservedSMEM_tcgen05_partition
	.type		__nv_reservedSMEM_tcgen05_partition,@object
	.size		__nv_reservedSMEM_tcgen05_partition,(.L_0 - __nv_reservedSMEM_tcgen05_partition)
__nv_reservedSMEM_tcgen05_partition:
	.zero		32
.L_0:


//--------------------- .nv.global                --------------------------
	.section	.nv.global,"aw",@nobits
.nv.global:
	.type		_ZN39_INTERNAL_219e0a62_4_k_cu_344576d3_75594cute1_E,@object
	.size		_ZN39_INTERNAL_219e0a62_4_k_cu_344576d3_75594cute1_E,(_ZN39_INTERNAL_219e0a62_4_k_cu_344576d3_75594cuda3std3__45__cpo6cbeginE - _ZN39_INTERNAL_219e0a62_4_k_cu_344576d3_75594cute1_E)
_ZN39_INTERNAL_219e0a62_4_k_cu_344576d3_75594cute1_E:
	.zero		1
	.type		_ZN39_INTERNAL_219e0a62_4_k_cu_344576d3_75594cuda3std3__45__cpo6cbeginE,@object
	.size		_ZN39_INTERNAL_219e0a62_4_k_cu_344576d3_75594cuda3std3__45__cpo6cbeginE,(_ZN39_INTERNAL_219e0a62_4_k_cu_344576d3_75594cuda3std3__48in_placeE - _ZN39_INTERNAL_219e0a62_4_k_cu_344576d3_75594cuda3std3__45__cpo6cbeginE)
_ZN39_INTERNAL_219e0a62_4_k_cu_344576d3_75594cuda3std3__45__cpo6cbeginE:
	.zero		1
	.type		_ZN39_INTERNAL_219e0a62_4_k_cu_344576d3_75594cuda3std3__48in_placeE,@object
	.size		_ZN39_INTERNAL_219e0a62_4_k_cu_344576d3_75594cuda3std3__48in_placeE,(_ZN39_INTERNAL_219e0a62_4_k_cu_344576d3_75594cuda3std6ranges3__45__cpo9iter_moveE - _ZN39_INTERNAL_219e0a62_4_k_cu_344576d3_75594cuda3std3__48in_placeE)
_ZN39_INTERNAL_219e0a62_4_k_cu_344576d3_75594cuda3std3__48in_placeE:
	.zero		1
	.type		_ZN39_INTERNAL_219e0a62_4_k_cu_344576d3_75594cuda3std6ranges3__45__cpo9iter_moveE,@object
	.size		_ZN39_INTERNAL_219e0a62_4_k_cu_344576d3_75594cuda3std6ranges3__45__cpo9iter_moveE,(_ZN39_INTERNAL_219e0a62_4_k_cu_344576d3_75594cuda3std3__45__cpo5beginE - _ZN39_INTERNAL_219e0a62_4_k_cu_344576d3_75594cuda3std6ranges3__45__cpo9iter_moveE)
_ZN39_INTERNAL_219e0a62_4_k_cu_344576d3_75594cuda3std6ranges3__45__cpo9iter_moveE:
	.zero		1
	.type		_ZN39_INTERNAL_219e0a62_4_k_cu_344576d3_75594cuda3std3__45__cpo5beginE,@object
	.size		_ZN39_INTERNAL_219e0a62_4_k_cu_344576d3_75594cuda3std3__45__cpo5beginE,(_ZN39_INTERNAL_219e0a62_4_k_cu_344576d3_75594cuda3std3__441_GLOBAL__N__219e0a62_4_k_cu_344576d3_75596ignoreE - _ZN39_INTERNAL_219e0a62_4_k_cu_344576d3_75594cuda3std3__45__cpo5beginE)
_ZN39_INTERNAL_219e0a62_4_k_cu_344576d3_75594cuda3std3__45__cpo5beginE:
	.zero		1
	.type		_ZN39_INTERNAL_219e0a62_4_k_cu_344576d3_75594cuda3std3__441_GLOBAL__N__219e0a62_4_k_cu_344576d3_75596ignoreE,@object
	.size		_ZN39_INTERNAL_219e0a62_4_k_cu_344576d3_75594cuda3std3__441_GLOBAL__N__219e0a62_4_k_cu_344576d3_75596ignoreE,(_ZN39_INTERNAL_219e0a62_4_k_cu_344576d3_75594cute7productE - _ZN39_INTERNAL_219e0a62_4_k_cu_344576d3_75594cuda3std3__441_GLOBAL__N__219e0a62_4_k_cu_344576d3_75596ignoreE)
_ZN39_INTERNAL_219e0a62_4_k_cu_344576d3_75594cuda3std3__441_GLOBAL__N__219e0a62_4_k_cu_344576d3_75596ignoreE:
	.zero		1
	.type		_ZN39_INTERNAL_219e0a62_4_k_cu_344576d3_75594cute7productE,@object
	.size		_ZN39_INTERNAL_219e0a62_4_k_cu_344576d3_75594cute7productE,(_ZN39_INTERNAL_219e0a62_4_k_cu_344576d3_75594cuda3std3__45__cpo3endE - _ZN39_INTERNAL_219e0a62_4_k_cu_344576d3_75594cute7productE)
_ZN39_INTERNAL_219e0a62_4_k_cu_344576d3_75594cute7productE:
	.zero		1
	.type		_ZN39_INTERNAL_219e0a62_4_k_cu_344576d3_75594cuda3std3__45__cpo3endE,@object
	.size		_ZN39_INTERNAL_219e0a62_4_k_cu_344576d3_75594cuda3std3__45__cpo3endE,(_ZN39_INTERNAL_219e0a62_4_k_cu_344576d3_75594cuda3std3__419piecewise_constructE - _ZN39_INTERNAL_219e0a62_4_k_cu_344576d3_75594cuda3std3__45__cpo3endE)
_ZN39_INTERNAL_219e0a62_4_k_cu_344576d3_75594cuda3std3__45__cpo3endE:
	.zero		1
	.type		_ZN39_INTERNAL_219e0a62_4_k_cu_344576d3_75594cuda3std3__419piecewise_constructE,@object
	.size		_ZN39_INTERNAL_219e0a62_4_k_cu_344576d3_75594cuda3std3__419piecewise_constructE,(_ZN39_INTERNAL_219e0a62_4_k_cu_344576d3_75594cuda3std3__45__cpo4cendE - _ZN39_INTERNAL_219e0a62_4_k_cu_344576d3_75594cuda3std3__419piecewise_constructE)
_ZN39_INTERNAL_219e0a62_4_k_cu_344576d3_75594cuda3std3__419piecewise_constructE:
	.zero		1
	.type		_ZN39_INTERNAL_219e0a62_4_k_cu_344576d3_75594cuda3std3__45__cpo4cendE,@object
	.size		_ZN39_INTERNAL_219e0a62_4_k_cu_344576d3_75594cuda3std3__45__cpo4cendE,(_ZN39_INTERNAL_219e0a62_4_k_cu_344576d3_75594cuda3std6ranges3__45__cpo4swapE - _ZN39_INTERNAL_219e0a62_4_k_cu_344576d3_75594cuda3std3__45__cpo4cendE)
_ZN39_INTERNAL_219e0a62_4_k_cu_344576d3_75594cuda3std3__45__cpo4cendE:
	.zero		1
	.type		_ZN39_INTERNAL_219e0a62_4_k_cu_344576d3_75594cuda3std6ranges3__45__cpo4swapE,@object
	.size		_ZN39_INTERNAL_219e0a62_4_k_cu_344576d3_75594cuda3std6ranges3__45__cpo4swapE,(.L_10 - _ZN39_INTERNAL_219e0a62_4_k_cu_344576d3_75594cuda3std6ranges3__45__cpo4swapE)
_ZN39_INTERNAL_219e0a62_4_k_cu_344576d3_75594cuda3std6ranges3__45__cpo4swapE:
	.zero		1
.L_10:


//--------------------- .nv.constant0._ZN7cutlass13device_kernelINS_4gemm6kernel13GemmUniversalIN4cute5tupleIJiiiiEEENS1_10collective13CollectiveMmaINS1_35MainloopSm100TmaUmmaWarpSpecializedILi3ELi2ELi4ENS5_IJNS4_1CILi1EEENSA_ILi2EEESB_EEEEENS5_IJNSA_ILi128EEESF_SF_EEENS_12float_e4m3_tENS5_IJlSB_lEEESH_SI_NS4_8TiledMMAINS4_8MMA_AtomIJNS4_10MMA_TraitsINS4_19SM100_MMA_F8F6F4_SSEJSH_SH_fSF_SF_NS4_17integral_constantINS4_4UMMA5MajorELSP_0EEESQ_NSN_INSO_7ScaleInELSR_0EEESS_EEEEEENS4_6LayoutINS5_IJSB_SB_SB_EEENS5_IJNSA_ILi0EEESX_SX_EEEEENS5_IJNS4_10UnderscoreES10_S10_EEEEENS4_23SM90_TMA_LOAD_MULTICASTENS4_14ComposedLayoutINS4_7SwizzleILi3ELi4ELi3EEENS4_18smem_ptr_flag_bitsILi8EEENSV_INS5_IJNSA_ILi8EEESF_EEENS5_IJSF_SB_EEEEEEEvNS4_8identityENS4_13SM90_TMA_LOADES1D_vS1E_EENS_8epilogue10collective18CollectiveEpilogueINS1H_23Sm100TmaWarpSpecializedILi2ELi2ELi64ELb0ELb0EEEJSG_NS5_IJNSV_ISF_SB_EENSV_INSA_ILi64EEESB_EEEEESH_SI_SH_SI_NS1H_6fusion15FusionCallbacksIS1L_NS1Q_17LinearCombinationISH_fSH_fLNS_15FloatRoundStyleE2EEESG_S1P_JEEENS4_5SM1004TMEM4LOAD26SM100_TMEM_LOAD_32dp32b64xES1F_NS14_INS15_ILi2ELi4ELi3EEES18_NSV_INS5_IJS19_S1N_EEENS5_IJS1N_SB_EEEEEEENS4_39AutoVectorizingCopyWithAssumedAlignmentILi128EEENS4_14SM90_TMA_STOREES24_S26_S26_EEEvvEEEEvNT_6ParamsE --------------------------
	.section	.nv.constant0._ZN7cutlass13device_kernelINS_4gemm6kernel13GemmUniversalIN4cute5tupleIJiiiiEEENS1_10collective13CollectiveMmaINS1_35MainloopSm100TmaUmmaWarpSpecializedILi3ELi2ELi4ENS5_IJNS4_1CILi1EEENSA_ILi2EEESB_EEEEENS5_IJNSA_ILi128EEESF_SF_EEENS_12float_e4m3_tENS5_IJlSB_lEEESH_SI_NS4_8TiledMMAINS4_8MMA_AtomIJNS4_10MMA_TraitsINS4_19SM100_MMA_F8F6F4_SSEJSH_SH_fSF_SF_NS4_17integral_constantINS4_4UMMA5MajorELSP_0EEESQ_NSN_INSO_7ScaleInELSR_0EEESS_EEEEEENS4_6LayoutINS5_IJSB_SB_SB_EEENS5_IJNSA_ILi0EEESX_SX_EEEEENS5_IJNS4_10UnderscoreES10_S10_EEEEENS4_23SM90_TMA_LOAD_MULTICASTENS4_14ComposedLayoutINS4_7SwizzleILi3ELi4ELi3EEENS4_18smem_ptr_flag_bitsILi8EEENSV_INS5_IJNSA_ILi8EEESF_EEENS5_IJSF_SB_EEEEEEEvNS4_8identityENS4_13SM90_TMA_LOADES1D_vS1E_EENS_8epilogue10collective18CollectiveEpilogueINS1H_23Sm100TmaWarpSpecializedILi2ELi2ELi64ELb0ELb0EEEJSG_NS5_IJNSV_ISF_SB_EENSV_INSA_ILi64EEESB_EEEEESH_SI_SH_SI_NS1H_6fusion15FusionCallbacksIS1L_NS1Q_17LinearCombinationISH_fSH_fLNS_15FloatRoundStyleE2EEESG_S1P_JEEENS4_5SM1004TMEM4LOAD26SM100_TMEM_LOAD_32dp32b64xES1F_NS14_INS15_ILi2ELi4ELi3EEES18_NSV_INS5_IJS19_S1N_EEENS5_IJS1N_SB_EEEEEEENS4_39AutoVectorizingCopyWithAssumedAlignmentILi128EEENS4_14SM90_TMA_STOREES24_S26_S26_EEEvvEEEEvNT_6ParamsE,"a",@progbits
	.sectionflags	@""
	.align	4
.nv.constant0._ZN7cutlass13device_kernelINS_4gemm6kernel13GemmUniversalIN4cute5tupleIJiiiiEEENS1_10collective13CollectiveMmaINS1_35MainloopSm100TmaUmmaWarpSpecializedILi3ELi2ELi4ENS5_IJNS4_1CILi1EEENSA_ILi2EEESB_EEEEENS5_IJNSA_ILi128EEESF_SF_EEENS_12float_e4m3_tENS5_IJlSB_lEEESH_SI_NS4_8TiledMMAINS4_8MMA_AtomIJNS4_10MMA_TraitsINS4_19SM100_MMA_F8F6F4_SSEJSH_SH_fSF_SF_NS4_17integral_constantINS4_4UMMA5MajorELSP_0EEESQ_NSN_INSO_7ScaleInELSR_0EEESS_EEEEEENS4_6LayoutINS5_IJSB_SB_SB_EEENS5_IJNSA_ILi0EEESX_SX_EEEEENS5_IJNS4_10UnderscoreES10_S10_EEEEENS4_23SM90_TMA_LOAD_MULTICASTENS4_14ComposedLayoutINS4_7SwizzleILi3ELi4ELi3EEENS4_18smem_ptr_flag_bitsILi8EEENSV_INS5_IJNSA_ILi8EEESF_EEENS5_IJSF_SB_EEEEEEEvNS4_8identityENS4_13SM90_TMA_LOADES1D_vS1E_EENS_8epilogue10collective18CollectiveEpilogueINS1H_23Sm100TmaWarpSpecializedILi2ELi2ELi64ELb0ELb0EEEJSG_NS5_IJNSV_ISF_SB_EENSV_INSA_ILi64EEESB_EEEEESH_SI_SH_SI_NS1H_6fusion15FusionCallbacksIS1L_NS1Q_17LinearCombinationISH_fSH_fLNS_15FloatRoundStyleE2EEESG_S1P_JEEENS4_5SM1004TMEM4LOAD26SM100_TMEM_LOAD_32dp32b64xES1F_NS14_INS15_ILi2ELi4ELi3EEES18_NSV_INS5_IJS19_S1N_EEENS5_IJS1N_SB_EEEEEEENS4_39AutoVectorizingCopyWithAssumedAlignmentILi128EEENS4_14SM90_TMA_STOREES24_S26_S26_EEEvvEEEEvNT_6ParamsE:
	.zero		2944


//--------------------- SYMBOLS --------------------------

	.type		.nv.reservedSmem.offset0,@object
	.size		.nv.reservedSmem.offset0,0x4
	.type		.nv.reservedSmem.cap,@object
	.size		.nv.reservedSmem.cap,0x4
	.type		__assertfail,@function
